	.target	sm_90a

	.elftype	@"ET_EXEC"


//--------------------- .note.nv.tkinfo           --------------------------
	.section	.note.nv.tkinfo,"",@"SHT_NOTE"
	.sectionflags	@"SHF_NOTE_NV_TKINFO"
	.tkinfo
        /*0018*/ 	.word	0x00000002
        /*0030*/ 	.string	""
        /*0030*/ 	.string	"ptxas"
        /*0030*/ 	.string	"Cuda compilation tools, release 13.0, V13.0.88"
        /*0030*/ 	.string	"Build cuda_13.0.r13.0/compiler.36424714_0"
        /*0030*/ 	.string	"-arch sm_90a -m 64 "



//--------------------- .note.nv.cuinfo           --------------------------
	.section	.note.nv.cuinfo,"",@"SHT_NOTE"
	.sectionflags	@"SHF_NOTE_NV_CUINFO"
        /*0018*/ 	.short	0x0002
        /*001a*/ 	.short	0x005a
        /*001c*/ 	.short	0x0082
	.zero		2


//--------------------- .nv.info                  --------------------------
	.section	.nv.info,"",@"SHT_CUDA_INFO"
	.align	4


	//----- nvinfo : EIATTR_REGCOUNT
	.align		4
        /*0000*/ 	.byte	0x04, 0x2f
        /*0002*/ 	.short	(.L_12 - .L_11)
	.align		4
.L_11:
        /*0004*/ 	.word	index@(_ZN7cutlass13device_kernelINS_4gemm6kernel13GemmUniversalIN4cute5tupleIJiiiiEEENS1_10collective13CollectiveMmaINS1_37MainloopSm90TmaGmmaWarpSpecializedFP8ILi14ENS5_IJNS4_1CILi1EEESB_SB_EEENS1_35KernelTmaWarpSpecializedCooperativeEEENS5_IJNSA_ILi192EEENSA_ILi64EEESG_EEENS_12float_e4m3_tENS5_IJlSB_lEEESI_SJ_NS4_8TiledMMAINS4_8MMA_AtomIJNS4_4SM904GMMA30MMA_64x64x32_F32E4M3E4M3_SS_TNILNSN_7ScaleInE1ELSP_1EEEEEENS4_6LayoutINS5_IJNSA_ILi2EEESB_SB_EEENS5_IJSB_NSA_ILi0EEESV_EEEEENS5_IJNS4_10UnderscoreESY_SY_EEEEENS4_13SM90_TMA_LOADENS4_14ComposedLayoutINS4_7SwizzleILi2ELi4ELi3EEENS4_18smem_ptr_flag_bitsILi8EEENSS_INS5_IJNSA_ILi8EEESG_EEENS5_IJSG_SB_EEEEEEEvNS4_8identityES11_S1B_vS1C_EENS_8epilogue10collective6detail29Sm90TmaWarpSpecializedAdapterINS1F_15DefaultEpilogueISI_SJ_SJ_NS1E_6thread17LinearCombinationISI_Li1EffLNS1J_9ScaleType4KindE0ELNS_15FloatRoundStyleE2ESI_EENS1_15EpilogueDefaultEEEEEvvEEEEvNT_6ParamsE)
        /*0008*/ 	.word	0x000000a8


	//----- nvinfo : EIATTR_FRAME_SIZE
	.align		4
.L_12:
        /*000c*/ 	.byte	0x04, 0x11
        /*000e*/ 	.short	(.L_14 - .L_13)
	.align		4
.L_13:
        /*0010*/ 	.word	index@(_ZN7cutlass13device_kernelINS_4gemm6kernel13GemmUniversalIN4cute5tupleIJiiiiEEENS1_10collective13CollectiveMmaINS1_37MainloopSm90TmaGmmaWarpSpecializedFP8ILi14ENS5_IJNS4_1CILi1EEESB_SB_EEENS1_35KernelTmaWarpSpecializedCooperativeEEENS5_IJNSA_ILi192EEENSA_ILi64EEESG_EEENS_12float_e4m3_tENS5_IJlSB_lEEESI_SJ_NS4_8TiledMMAINS4_8MMA_AtomIJNS4_4SM904GMMA30MMA_64x64x32_F32E4M3E4M3_SS_TNILNSN_7ScaleInE1ELSP_1EEEEEENS4_6LayoutINS5_IJNSA_ILi2EEESB_SB_EEENS5_IJSB_NSA_ILi0EEESV_EEEEENS5_IJNS4_10UnderscoreESY_SY_EEEEENS4_13SM90_TMA_LOADENS4_14ComposedLayoutINS4_7SwizzleILi2ELi4ELi3EEENS4_18smem_ptr_flag_bitsILi8EEENSS_INS5_IJNSA_ILi8EEESG_EEENS5_IJSG_SB_EEEEEEEvNS4_8identityES11_S1B_vS1C_EENS_8epilogue10collective6detail29Sm90TmaWarpSpecializedAdapterINS1F_15DefaultEpilogueISI_SJ_SJ_NS1E_6thread17LinearCombinationISI_Li1EffLNS1J_9ScaleType4KindE0ELNS_15FloatRoundStyleE2ESI_EENS1_15EpilogueDefaultEEEEEvvEEEEvNT_6ParamsE)
        /*0014*/ 	.word	0x00000000


	//----- nvinfo : EIATTR_MIN_STACK_SIZE
	.align		4
.L_14:
        /*0018*/ 	.byte	0x04, 0x12
        /*001a*/ 	.short	(.L_16 - .L_15)
	.align		4
.L_15:
        /*001c*/ 	.word	index@(_ZN7cutlass13device_kernelINS_4gemm6kernel13GemmUniversalIN4cute5tupleIJiiiiEEENS1_10collective13CollectiveMmaINS1_37MainloopSm90TmaGmmaWarpSpecializedFP8ILi14ENS5_IJNS4_1CILi1EEESB_SB_EEENS1_35KernelTmaWarpSpecializedCooperativeEEENS5_IJNSA_ILi192EEENSA_ILi64EEESG_EEENS_12float_e4m3_tENS5_IJlSB_lEEESI_SJ_NS4_8TiledMMAINS4_8MMA_AtomIJNS4_4SM904GMMA30MMA_64x64x32_F32E4M3E4M3_SS_TNILNSN_7ScaleInE1ELSP_1EEEEEENS4_6LayoutINS5_IJNSA_ILi2EEESB_SB_EEENS5_IJSB_NSA_ILi0EEESV_EEEEENS5_IJNS4_10UnderscoreESY_SY_EEEEENS4_13SM90_TMA_LOADENS4_14ComposedLayoutINS4_7SwizzleILi2ELi4ELi3EEENS4_18smem_ptr_flag_bitsILi8EEENSS_INS5_IJNSA_ILi8EEESG_EEENS5_IJSG_SB_EEEEEEEvNS4_8identityES11_S1B_vS1C_EENS_8epilogue10collective6detail29Sm90TmaWarpSpecializedAdapterINS1F_15DefaultEpilogueISI_SJ_SJ_NS1E_6thread17LinearCombinationISI_Li1EffLNS1J_9ScaleType4KindE0ELNS_15FloatRoundStyleE2ESI_EENS1_15EpilogueDefaultEEEEEvvEEEEvNT_6ParamsE)
        /*0020*/ 	.word	0x00000000
.L_16:


//--------------------- .nv.compat                --------------------------
	.section	.nv.compat,"",@"SHT_CUDA_COMPAT_INFO"
	.align	4
        /*0000*/ 	.byte	0x02, 0x09, 0x01, 0x00, 0x02, 0x02, 0x04, 0x00, 0x02, 0x05, 0x05, 0x00, 0x03, 0x07, 0x01, 0x01
        /*0010*/ 	.byte	0x02, 0x03, 0x01, 0x00, 0x02, 0x06, 0x01, 0x00, 0x04, 0x0b, 0x08, 0x00, 0x00, 0x00, 0x00, 0x00
        /*0020*/ 	.byte	0x00, 0x00, 0x00, 0x00


//--------------------- .nv.info._ZN7cutlass13device_kernelINS_4gemm6kernel13GemmUniversalIN4cute5tupleIJiiiiEEENS1_10collective13CollectiveMmaINS1_37MainloopSm90TmaGmmaWarpSpecializedFP8ILi14ENS5_IJNS4_1CILi1EEESB_SB_EEENS1_35KernelTmaWarpSpecializedCooperativeEEENS5_IJNSA_ILi192EEENSA_ILi64EEESG_EEENS_12float_e4m3_tENS5_IJlSB_lEEESI_SJ_NS4_8TiledMMAINS4_8MMA_AtomIJNS4_4SM904GMMA30MMA_64x64x32_F32E4M3E4M3_SS_TNILNSN_7ScaleInE1ELSP_1EEEEEENS4_6LayoutINS5_IJNSA_ILi2EEESB_SB_EEENS5_IJSB_NSA_ILi0EEESV_EEEEENS5_IJNS4_10UnderscoreESY_SY_EEEEENS4_13SM90_TMA_LOADENS4_14ComposedLayoutINS4_7SwizzleILi2ELi4ELi3EEENS4_18smem_ptr_flag_bitsILi8EEENSS_INS5_IJNSA_ILi8EEESG_EEENS5_IJSG_SB_EEEEEEEvNS4_8identityES11_S1B_vS1C_EENS_8epilogue10collective6detail29Sm90TmaWarpSpecializedAdapterINS1F_15DefaultEpilogueISI_SJ_SJ_NS1E_6thread17LinearCombinationISI_Li1EffLNS1J_9ScaleType4KindE0ELNS_15FloatRoundStyleE2ESI_EENS1_15EpilogueDefaultEEEEEvvEEEEvNT_6ParamsE --------------------------
	.section	.nv.info._ZN7cutlass13device_kernelINS_4gemm6kernel13GemmUniversalIN4cute5tupleIJiiiiEEENS1_10collective13CollectiveMmaINS1_37MainloopSm90TmaGmmaWarpSpecializedFP8ILi14ENS5_IJNS4_1CILi1EEESB_SB_EEENS1_35KernelTmaWarpSpecializedCooperativeEEENS5_IJNSA_ILi192EEENSA_ILi64EEESG_EEENS_12float_e4m3_tENS5_IJlSB_lEEESI_SJ_NS4_8TiledMMAINS4_8MMA_AtomIJNS4_4SM904GMMA30MMA_64x64x32_F32E4M3E4M3_SS_TNILNSN_7ScaleInE1ELSP_1EEEEEENS4_6LayoutINS5_IJNSA_ILi2EEESB_SB_EEENS5_IJSB_NSA_ILi0EEESV_EEEEENS5_IJNS4_10UnderscoreESY_SY_EEEEENS4_13SM90_TMA_LOADENS4_14ComposedLayoutINS4_7SwizzleILi2ELi4ELi3EEENS4_18smem_ptr_flag_bitsILi8EEENSS_INS5_IJNSA_ILi8EEESG_EEENS5_IJSG_SB_EEEEEEEvNS4_8identityES11_S1B_vS1C_EENS_8epilogue10collective6detail29Sm90TmaWarpSpecializedAdapterINS1F_15DefaultEpilogueISI_SJ_SJ_NS1E_6thread17LinearCombinationISI_Li1EffLNS1J_9ScaleType4KindE0ELNS_15FloatRoundStyleE2ESI_EENS1_15EpilogueDefaultEEEEEvvEEEEvNT_6ParamsE,"",@"SHT_CUDA_INFO"
	.sectionflags	@""
	.align	4


	//----- nvinfo : EIATTR_CUDA_API_VERSION
	.align		4
        /*0000*/ 	.byte	0x04, 0x37
        /*0002*/ 	.short	(.L_18 - .L_17)
.L_17:
        /*0004*/ 	.word	0x00000082


	//----- nvinfo : EIATTR_KPARAM_INFO
	.align		4
.L_18:
        /*0008*/ 	.byte	0x04, 0x17
        /*000a*/ 	.short	(.L_20 - .L_19)
.L_19:
        /*000c*/ 	.word	0x00000000
        /*0010*/ 	.short	0x0000
        /*0012*/ 	.short	0x0070
        /*0014*/ 	.byte	0x00, 0xf0, 0x01, 0x10


	//----- nvinfo : EIATTR_SPARSE_MMA_MASK
	.align		4
.L_20:
        /*0018*/ 	.byte	0x03, 0x50
        /*001a*/ 	.short	0x0000


	//----- nvinfo : EIATTR_MAXREG_COUNT
	.align		4
        /*001c*/ 	.byte	0x03, 0x1b
        /*001e*/ 	.short	0x00a8


	//----- nvinfo : EIATTR_NUM_BARRIERS
	.align		4
        /*0020*/ 	.byte	0x02, 0x4c
        /*0022*/ 	.byte	0x01
	.zero		1


	//----- nvinfo : EIATTR_MERCURY_ISA_VERSION
	.align		4
        /*0024*/ 	.byte	0x03, 0x5f
        /*0026*/ 	.short	0x0101


	//----- nvinfo : EIATTR_INT_WARP_WIDE_INSTR_OFFSETS
	.align		4
        /*0028*/ 	.byte	0x04, 0x31
        /*002a*/ 	.short	(.L_22 - .L_21)


	//   ....[0]....
.L_21:
        /*002c*/ 	.word	0x00000540


	//   ....[1]....
        /*0030*/ 	.word	0x00000550


	//   ....[2]....
        /*0034*/ 	.word	0x00000640


	//----- nvinfo : EIATTR_COOP_GROUP_MASK_REGIDS
	.align		4
.L_22:
        /*0038*/ 	.byte	0x04, 0x29
        /*003a*/ 	.short	(.L_24 - .L_23)


	//   ....[0]....
.L_23:
        /*003c*/ 	.word	0xffffffff


	//   ....[1]....
        /*0040*/ 	.word	0xffffffff


	//   ....[2]....
        /*0044*/ 	.word	0xffffffff


	//   ....[3]....
        /*0048*/ 	.word	0xffffffff


	//   ....[4]....
        /*004c*/ 	.word	0xffffffff


	//----- nvinfo : EIATTR_COOP_GROUP_INSTR_OFFSETS
	.align		4
.L_24:
        /*0050*/ 	.byte	0x04, 0x28
        /*0052*/ 	.short	(.L_26 - .L_25)


	//   ....[0]....
.L_25:
        /*0054*/ 	.word	0x00000060


	//   ....[1]....
        /*0058*/ 	.word	0x00000070


	//   ....[2]....
        /*005c*/ 	.word	0x00000130


	//   ....[3]....
        /*0060*/ 	.word	0x00000430


	//   ....[4]....
        /*0064*/ 	.word	0x00001130


	//----- nvinfo : EIATTR_REG_RECONFIG
	.align		4
.L_26:
        /*0068*/ 	.byte	0x01, 0x54
	.zero		2


	//----- nvinfo : EIATTR_MBARRIER_INSTR_OFFSETS
	.align		4
        /*006c*/ 	.byte	0x04, 0x39
        /*006e*/ 	.short	(.L_28 - .L_27)


	//   ....[0]....
.L_27:
        /*0070*/ 	.word	0x00000250
        /*0074*/ 	.word	0x000000ff
        /*0078*/ 	.word	0x00000000
        /*007c*/ 	.short	0x0100
        /*007e*/ 	.byte	0x08
	.zero		1


	//   ....[1]....
        /*0080*/ 	.word	0x00000260
        /*0084*/ 	.word	0x000000ff
        /*0088*/ 	.word	0x00000070
        /*008c*/ 	.short	0x0100
        /*008e*/ 	.byte	0x08
	.zero		1


	//   ....[2]....
        /*0090*/ 	.word	0x00000270
        /*0094*/ 	.word	0x000000ff
        /*0098*/ 	.word	0x00000008
        /*009c*/ 	.short	0x0100
        /*009e*/ 	.byte	0x08
	.zero		1


	//   ....[3]....
        /*00a0*/ 	.word	0x00000280
        /*00a4*/ 	.word	0x000000ff
        /*00a8*/ 	.word	0x00000078
        /*00ac*/ 	.short	0x0100
        /*00ae*/ 	.byte	0x08
	.zero		1


	//   ....[4]....
        /*00b0*/ 	.word	0x00000290
        /*00b4*/ 	.word	0x000000ff
        /*00b8*/ 	.word	0x00000010
        /*00bc*/ 	.short	0x0100
        /*00be*/ 	.byte	0x08
	.zero		1


	//   ....[5]....
        /*00c0*/ 	.word	0x000002a0
        /*00c4*/ 	.word	0x000000ff
        /*00c8*/ 	.word	0x00000080
        /*00cc*/ 	.short	0x0100
        /*00ce*/ 	.byte	0x08
	.zero		1


	//   ....[6]....
        /*00d0*/ 	.word	0x000002b0
        /*00d4*/ 	.word	0x000000ff
        /*00d8*/ 	.word	0x00000018
        /*00dc*/ 	.short	0x0100
        /*00de*/ 	.byte	0x08
	.zero		1


	//   ....[7]....
        /*00e0*/ 	.word	0x000002c0
        /*00e4*/ 	.word	0x000000ff
        /*00e8*/ 	.word	0x00000088
        /*00ec*/ 	.short	0x0100
        /*00ee*/ 	.byte	0x08
	.zero		1


	//   ....[8]....
        /*00f0*/ 	.word	0x000002d0
        /*00f4*/ 	.word	0x000000ff
        /*00f8*/ 	.word	0x00000020
        /*00fc*/ 	.short	0x0100
        /*00fe*/ 	.byte	0x08
	.zero		1


	//   ....[9]....
        /*0100*/ 	.word	0x000002e0
        /*0104*/ 	.word	0x000000ff
        /*0108*/ 	.word	0x00000090
        /*010c*/ 	.short	0x0100
        /*010e*/ 	.byte	0x08
	.zero		1


	//   ....[10]....
        /*0110*/ 	.word	0x000002f0
        /*0114*/ 	.word	0x000000ff
        /*0118*/ 	.word	0x00000028
        /*011c*/ 	.short	0x0100
        /*011e*/ 	.byte	0x08
	.zero		1


	//   ....[11]....
        /*0120*/ 	.word	0x00000300
        /*0124*/ 	.word	0x000000ff
        /*0128*/ 	.word	0x00000098
        /*012c*/ 	.short	0x0100
        /*012e*/ 	.byte	0x08
	.zero		1


	//   ....[12]....
        /*0130*/ 	.word	0x00000310
        /*0134*/ 	.word	0x000000ff
        /*0138*/ 	.word	0x00000030
        /*013c*/ 	.short	0x0100
        /*013e*/ 	.byte	0x08
	.zero		1


	//   ....[13]....
        /*0140*/ 	.word	0x00000320
        /*0144*/ 	.word	0x000000ff
        /*0148*/ 	.word	0x000000a0
        /*014c*/ 	.short	0x0100
        /*014e*/ 	.byte	0x08
	.zero		1


	//   ....[14]....
        /*0150*/ 	.word	0x00000330
        /*0154*/ 	.word	0x000000ff
        /*0158*/ 	.word	0x00000038
        /*015c*/ 	.short	0x0100
        /*015e*/ 	.byte	0x08
	.zero		1


	//   ....[15]....
        /*0160*/ 	.word	0x00000340
        /*0164*/ 	.word	0x000000ff
        /*0168*/ 	.word	0x000000a8
        /*016c*/ 	.short	0x0100
        /*016e*/ 	.byte	0x08
	.zero		1


	//   ....[16]....
        /*0170*/ 	.word	0x00000350
        /*0174*/ 	.word	0x000000ff
        /*0178*/ 	.word	0x00000040
        /*017c*/ 	.short	0x0100
        /*017e*/ 	.byte	0x08
	.zero		1


	//   ....[17]....
        /*0180*/ 	.word	0x00000360
        /*0184*/ 	.word	0x000000ff
        /*0188*/ 	.word	0x000000b0
        /*018c*/ 	.short	0x0100
        /*018e*/ 	.byte	0x08
	.zero		1


	//   ....[18]....
        /*0190*/ 	.word	0x00000370
        /*0194*/ 	.word	0x000000ff
        /*0198*/ 	.word	0x00000048
        /*019c*/ 	.short	0x0100
        /*019e*/ 	.byte	0x08
	.zero		1


	//   ....[19]....
        /*01a0*/ 	.word	0x00000380
        /*01a4*/ 	.word	0x000000ff
        /*01a8*/ 	.word	0x000000b8
        /*01ac*/ 	.short	0x0100
        /*01ae*/ 	.byte	0x08
	.zero		1


	//   ....[20]....
        /*01b0*/ 	.word	0x00000390
        /*01b4*/ 	.word	0x000000ff
        /*01b8*/ 	.word	0x00000050
        /*01bc*/ 	.short	0x0100
        /*01be*/ 	.byte	0x08
	.zero		1


	//   ....[21]....
        /*01c0*/ 	.word	0x000003a0
        /*01c4*/ 	.word	0x000000ff
        /*01c8*/ 	.word	0x000000c0
        /*01cc*/ 	.short	0x0100
        /*01ce*/ 	.byte	0x08
	.zero		1


	//   ....[22]....
        /*01d0*/ 	.word	0x000003b0
        /*01d4*/ 	.word	0x000000ff
        /*01d8*/ 	.word	0x00000058
        /*01dc*/ 	.short	0x0100
        /*01de*/ 	.byte	0x08
	.zero		1


	//   ....[23]....
        /*01e0*/ 	.word	0x000003c0
        /*01e4*/ 	.word	0x000000ff
        /*01e8*/ 	.word	0x000000c8
        /*01ec*/ 	.short	0x0100
        /*01ee*/ 	.byte	0x08
	.zero		1


	//   ....[24]....
        /*01f0*/ 	.word	0x000003d0
        /*01f4*/ 	.word	0x000000ff
        /*01f8*/ 	.word	0x00000060
        /*01fc*/ 	.short	0x0100
        /*01fe*/ 	.byte	0x08
	.zero		1


	//   ....[25]....
        /*0200*/ 	.word	0x000003e0
        /*0204*/ 	.word	0x000000ff
        /*0208*/ 	.word	0x000000d0
        /*020c*/ 	.short	0x0100
        /*020e*/ 	.byte	0x08
	.zero		1


	//   ....[26]....
        /*0210*/ 	.word	0x000003f0
        /*0214*/ 	.word	0x000000ff
        /*0218*/ 	.word	0x00000068
        /*021c*/ 	.short	0x0100
        /*021e*/ 	.byte	0x08
	.zero		1


	//   ....[27]....
        /*0220*/ 	.word	0x00000400
        /*0224*/ 	.word	0x000000ff
        /*0228*/ 	.word	0x000000d8
        /*022c*/ 	.short	0x0100
        /*022e*/ 	.byte	0x08
	.zero		1


	//   ....[28]....
        /*0230*/ 	.word	0x00000690
        /*0234*/ 	.word	0x000000ff
        /*0238*/ 	.word	0x000000f0
        /*023c*/ 	.short	0x0100
        /*023e*/ 	.byte	0x06
	.zero		1


	//   ....[29]....
        /*0240*/ 	.word	0x000006f0
        /*0244*/ 	.word	0x000000ff
        /*0248*/ 	.word	0x000000f8
        /*024c*/ 	.short	0x0100
        /*024e*/ 	.byte	0x06
	.zero		1


	//   ....[30]....
        /*0250*/ 	.word	0x00001660
        /*0254*/ 	.word	0x000000ff
        /*0258*/ 	.word	0x00000000
        /*025c*/ 	.short	0x010a
        /*025e*/ 	.byte	0x06
	.zero		1


	//   ....[31]....
        /*0260*/ 	.word	0x000016a0
        /*0264*/ 	.word	0x000000ff
        /*0268*/ 	.word	0x00000000
        /*026c*/ 	.short	0x010a
        /*026e*/ 	.byte	0x06
	.zero		1


	//   ....[32]....
        /*0270*/ 	.word	0x00002070
        /*0274*/ 	.word	0x000000ff
        /*0278*/ 	.word	0x00000000
        /*027c*/ 	.short	0x010a
        /*027e*/ 	.byte	0x0c
	.zero		1


	//   ....[33]....
        /*0280*/ 	.word	0x000020b0
        /*0284*/ 	.word	0x000000ff
        /*0288*/ 	.word	0x00000000
        /*028c*/ 	.short	0x010a
        /*028e*/ 	.byte	0x0c
	.zero		1


	//   ....[34]....
        /*0290*/ 	.word	0x00002780
        /*0294*/ 	.word	0x000000ff
        /*0298*/ 	.word	0x00000000
        /*029c*/ 	.short	0x0101
        /*029e*/ 	.byte	0x08
	.zero		1


	//   ....[35]....
        /*02a0*/ 	.word	0x00002de0
        /*02a4*/ 	.word	0x000000ff
        /*02a8*/ 	.word	0x00000000
        /*02ac*/ 	.short	0x0101
        /*02ae*/ 	.byte	0x08
	.zero		1


	//   ....[36]....
        /*02b0*/ 	.word	0x00008910
        /*02b4*/ 	.word	0x00000013
        /*02b8*/ 	.word	0x00000070
        /*02bc*/ 	.short	0x010a
        /*02be*/ 	.byte	0x3f
	.zero		1


	//   ....[37]....
        /*02c0*/ 	.word	0x00008cc0
        /*02c4*/ 	.word	0x00000008
        /*02c8*/ 	.word	0x000000f8
        /*02cc*/ 	.short	0x0101
        /*02ce*/ 	.byte	0x3f
	.zero		1


	//   ....[38]....
        /*02d0*/ 	.word	0x000093d0
        /*02d4*/ 	.word	0x00000006
        /*02d8*/ 	.word	0x00000000
        /*02dc*/ 	.short	0x010a
        /*02de*/ 	.byte	0x3f
	.zero		1


	//   ....[39]....
        /*02e0*/ 	.word	0x00009450
        /*02e4*/ 	.word	0x00000007
        /*02e8*/ 	.word	0x00000000
        /*02ec*/ 	.short	0x010a
        /*02ee*/ 	.byte	0x3f
	.zero		1


	//   ....[40]....
        /*02f0*/ 	.word	0x000094e0
        /*02f4*/ 	.word	0x00000006
        /*02f8*/ 	.word	0x00000000
        /*02fc*/ 	.short	0x010a
        /*02fe*/ 	.byte	0x3f
	.zero		1


	//   ....[41]....
        /*0300*/ 	.word	0x00009570
        /*0304*/ 	.word	0x00000009
        /*0308*/ 	.word	0x00000000
        /*030c*/ 	.short	0x010a
        /*030e*/ 	.byte	0x3f
	.zero		1


	//   ....[42]....
        /*0310*/ 	.word	0x00009600
        /*0314*/ 	.word	0x00000006
        /*0318*/ 	.word	0x00000000
        /*031c*/ 	.short	0x010a
        /*031e*/ 	.byte	0x3f
	.zero		1


	//   ....[43]....
        /*0320*/ 	.word	0x00009690
        /*0324*/ 	.word	0x00000009
        /*0328*/ 	.word	0x00000000
        /*032c*/ 	.short	0x010a
        /*032e*/ 	.byte	0x3f
	.zero		1


	//   ....[44]....
        /*0330*/ 	.word	0x00009720
        /*0334*/ 	.word	0x00000006
        /*0338*/ 	.word	0x00000000
        /*033c*/ 	.short	0x010a
        /*033e*/ 	.byte	0x3f
	.zero		1


	//   ....[45]....
        /*0340*/ 	.word	0x000097b0
        /*0344*/ 	.word	0x00000009
        /*0348*/ 	.word	0x00000000
        /*034c*/ 	.short	0x010a
        /*034e*/ 	.byte	0x3f
	.zero		1


	//   ....[46]....
        /*0350*/ 	.word	0x00009840
        /*0354*/ 	.word	0x00000006
        /*0358*/ 	.word	0x00000000
        /*035c*/ 	.short	0x010a
        /*035e*/ 	.byte	0x3f
	.zero		1


	//   ....[47]....
        /*0360*/ 	.word	0x000098d0
        /*0364*/ 	.word	0x00000009
        /*0368*/ 	.word	0x00000000
        /*036c*/ 	.short	0x010a
        /*036e*/ 	.byte	0x3f
	.zero		1


	//   ....[48]....
        /*0370*/ 	.word	0x00009960
        /*0374*/ 	.word	0x00000006
        /*0378*/ 	.word	0x00000000
        /*037c*/ 	.short	0x010a
        /*037e*/ 	.byte	0x3f
	.zero		1


	//   ....[49]....
        /*0380*/ 	.word	0x000099f0
        /*0384*/ 	.word	0x00000009
        /*0388*/ 	.word	0x00000000
        /*038c*/ 	.short	0x010a
        /*038e*/ 	.byte	0x3f
	.zero		1


	//   ....[50]....
        /*0390*/ 	.word	0x00009a80
        /*0394*/ 	.word	0x00000006
        /*0398*/ 	.word	0x00000000
        /*039c*/ 	.short	0x010a
        /*039e*/ 	.byte	0x3f
	.zero		1


	//   ....[51]....
        /*03a0*/ 	.word	0x00009b10
        /*03a4*/ 	.word	0x00000003
        /*03a8*/ 	.word	0x00000000
        /*03ac*/ 	.short	0x010a
        /*03ae*/ 	.byte	0x3f
	.zero		1


	//   ....[52]....
        /*03b0*/ 	.word	0x00009b80
        /*03b4*/ 	.word	0x0000000b
        /*03b8*/ 	.word	0x00000000
        /*03bc*/ 	.short	0x010a
        /*03be*/ 	.byte	0x3f
	.zero		1


	//   ....[53]....
        /*03c0*/ 	.word	0x00009be0
        /*03c4*/ 	.word	0x0000000c
        /*03c8*/ 	.word	0x00000000
        /*03cc*/ 	.short	0x010a
        /*03ce*/ 	.byte	0x3f
	.zero		1


	//   ....[54]....
        /*03d0*/ 	.word	0x00009cb0
        /*03d4*/ 	.word	0x00000013
        /*03d8*/ 	.word	0x00000070
        /*03dc*/ 	.short	0x010a
        /*03de*/ 	.byte	0x3f
	.zero		1


	//   ....[55]....
        /*03e0*/ 	.word	0x00009d90
        /*03e4*/ 	.word	0x00000006
        /*03e8*/ 	.word	0x00000000
        /*03ec*/ 	.short	0x010a
        /*03ee*/ 	.byte	0x3f
	.zero		1


	//   ....[56]....
        /*03f0*/ 	.word	0x00009de0
        /*03f4*/ 	.word	0x00000007
        /*03f8*/ 	.word	0x00000000
        /*03fc*/ 	.short	0x010a
        /*03fe*/ 	.byte	0x3f
	.zero		1


	//   ....[57]....
        /*0400*/ 	.word	0x00009e30
        /*0404*/ 	.word	0x00000006
        /*0408*/ 	.word	0x00000000
        /*040c*/ 	.short	0x010a
        /*040e*/ 	.byte	0x3f
	.zero		1


	//   ....[58]....
        /*0410*/ 	.word	0x00009e80
        /*0414*/ 	.word	0x00000009
        /*0418*/ 	.word	0x00000000
        /*041c*/ 	.short	0x010a
        /*041e*/ 	.byte	0x3f
	.zero		1


	//   ....[59]....
        /*0420*/ 	.word	0x00009ed0
        /*0424*/ 	.word	0x00000006
        /*0428*/ 	.word	0x00000000
        /*042c*/ 	.short	0x010a
        /*042e*/ 	.byte	0x3f
	.zero		1


	//   ....[60]....
        /*0430*/ 	.word	0x00009f20
        /*0434*/ 	.word	0x00000009
        /*0438*/ 	.word	0x00000000
        /*043c*/ 	.short	0x010a
        /*043e*/ 	.byte	0x3f
	.zero		1


	//   ....[61]....
        /*0440*/ 	.word	0x00009f70
        /*0444*/ 	.word	0x00000006
        /*0448*/ 	.word	0x00000000
        /*044c*/ 	.short	0x010a
        /*044e*/ 	.byte	0x3f
	.zero		1


	//   ....[62]....
        /*0450*/ 	.word	0x00009fc0
        /*0454*/ 	.word	0x00000009
        /*0458*/ 	.word	0x00000000
        /*045c*/ 	.short	0x010a
        /*045e*/ 	.byte	0x3f
	.zero		1


	//   ....[63]....
        /*0460*/ 	.word	0x0000a010
        /*0464*/ 	.word	0x00000006
        /*0468*/ 	.word	0x00000000
        /*046c*/ 	.short	0x010a
        /*046e*/ 	.byte	0x3f
	.zero		1


	//   ....[64]....
        /*0470*/ 	.word	0x0000a060
        /*0474*/ 	.word	0x00000009
        /*0478*/ 	.word	0x00000000
        /*047c*/ 	.short	0x010a
        /*047e*/ 	.byte	0x3f
	.zero		1


	//   ....[65]....
        /*0480*/ 	.word	0x0000a0b0
        /*0484*/ 	.word	0x00000006
        /*0488*/ 	.word	0x00000000
        /*048c*/ 	.short	0x010a
        /*048e*/ 	.byte	0x3f
	.zero		1


	//   ....[66]....
        /*0490*/ 	.word	0x0000a100
        /*0494*/ 	.word	0x00000009
        /*0498*/ 	.word	0x00000000
        /*049c*/ 	.short	0x010a
        /*049e*/ 	.byte	0x3f
	.zero		1


	//   ....[67]....
        /*04a0*/ 	.word	0x0000a150
        /*04a4*/ 	.word	0x00000006
        /*04a8*/ 	.word	0x00000000
        /*04ac*/ 	.short	0x010a
        /*04ae*/ 	.byte	0x3f
	.zero		1


	//----- nvinfo : EIATTR_NUM_MBARRIERS
	.align		4
.L_28:
        /*04b0*/ 	.byte	0x03, 0x38
        /*04b2*/ 	.short	0x001e


	//----- nvinfo : EIATTR_EXIT_INSTR_OFFSETS
	.align		4
        /*04b4*/ 	.byte	0x04, 0x1c
        /*04b6*/ 	.short	(.L_30 - .L_29)


	//   ....[0]....
.L_29:
        /*04b8*/ 	.word	0x00000740


	//   ....[1]....
        /*04bc*/ 	.word	0x00001000


	//   ....[2]....
        /*04c0*/ 	.word	0x00007f80


	//   ....[3]....
        /*04c4*/ 	.word	0x000085b0


	//   ....[4]....
        /*04c8*/ 	.word	0x00009b60


	//----- nvinfo : EIATTR_MAX_THREADS
	.align		4
.L_30:
        /*04cc*/ 	.byte	0x04, 0x05
        /*04ce*/ 	.short	(.L_32 - .L_31)
.L_31:
        /*04d0*/ 	.word	0x00000180
        /*04d4*/ 	.word	0x00000001
        /*04d8*/ 	.word	0x00000001


	//----- nvinfo : EIATTR_CRS_STACK_SIZE
	.align		4
.L_32:
        /*04dc*/ 	.byte	0x04, 0x1e
        /*04de*/ 	.short	(.L_34 - .L_33)
.L_33:
        /*04e0*/ 	.word	0x00000000


	//----- nvinfo : EIATTR_CBANK_PARAM_SIZE
	.align		4
.L_34:
        /*04e4*/ 	.byte	0x03, 0x19
        /*04e6*/ 	.short	0x0470


	//----- nvinfo : EIATTR_PARAM_CBANK
	.align		4
        /*04e8*/ 	.byte	0x04, 0x0a
        /*04ea*/ 	.short	(.L_36 - .L_35)
	.align		4
.L_35:
        /*04ec*/ 	.word	index@(.nv.constant0._ZN7cutlass13device_kernelINS_4gemm6kernel13GemmUniversalIN4cute5tupleIJiiiiEEENS1_10collective13CollectiveMmaINS1_37MainloopSm90TmaGmmaWarpSpecializedFP8ILi14ENS5_IJNS4_1CILi1EEESB_SB_EEENS1_35KernelTmaWarpSpecializedCooperativeEEENS5_IJNSA_ILi192EEENSA_ILi64EEESG_EEENS_12float_e4m3_tENS5_IJlSB_lEEESI_SJ_NS4_8TiledMMAINS4_8MMA_AtomIJNS4_4SM904GMMA30MMA_64x64x32_F32E4M3E4M3_SS_TNILNSN_7ScaleInE1ELSP_1EEEEEENS4_6LayoutINS5_IJNSA_ILi2EEESB_SB_EEENS5_IJSB_NSA_ILi0EEESV_EEEEENS5_IJNS4_10UnderscoreESY_SY_EEEEENS4_13SM90_TMA_LOADENS4_14ComposedLayoutINS4_7SwizzleILi2ELi4ELi3EEENS4_18smem_ptr_flag_bitsILi8EEENSS_INS5_IJNSA_ILi8EEESG_EEENS5_IJSG_SB_EEEEEEEvNS4_8identityES11_S1B_vS1C_EENS_8epilogue10collective6detail29Sm90TmaWarpSpecializedAdapterINS1F_15DefaultEpilogueISI_SJ_SJ_NS1E_6thread17LinearCombinationISI_Li1EffLNS1J_9ScaleType4KindE0ELNS_15FloatRoundStyleE2ESI_EENS1_15EpilogueDefaultEEEEEvvEEEEvNT_6ParamsE)
        /*04f0*/ 	.short	0x0210
        /*04f2*/ 	.short	0x0470


	//----- nvinfo : EIATTR_SW_WAR
	.align		4
.L_36:
        /*04f4*/ 	.byte	0x04, 0x36
        /*04f6*/ 	.short	(.L_38 - .L_37)
.L_37:
        /*04f8*/ 	.word	0x00000008
.L_38:


//--------------------- .nv.callgraph             --------------------------
	.section	.nv.callgraph,"",@"SHT_CUDA_CALLGRAPH"
	.align	4
	.sectionentsize	8
	.align		4
        /*0000*/ 	.word	0x00000000
	.align		4
        /*0004*/ 	.word	0xffffffff
	.align		4
        /*0008*/ 	.word	0x00000000
	.align		4
        /*000c*/ 	.word	0xfffffffe
	.align		4
        /*0010*/ 	.word	0x00000000
	.align		4
        /*0014*/ 	.word	0xfffffffd
	.align		4
        /*0018*/ 	.word	0x00000000
	.align		4
        /*001c*/ 	.word	0xfffffffc


//--------------------- .nv.constant4             --------------------------
	.section	.nv.constant4,"a",@progbits
	.align	8
	.align		8
.nv.constant4:
        /*0000*/ 	.dword	_ZN40_INTERNAL_1c70d49b_4_k_cu_90d3342d_166654cuda3std3__45__cpo5beginE
	.align		8
        /*0008*/ 	.dword	_ZN40_INTERNAL_1c70d49b_4_k_cu_90d3342d_166654cuda3std3__45__cpo3endE
	.align		8
        /*0010*/ 	.dword	_ZN40_INTERNAL_1c70d49b_4_k_cu_90d3342d_166654cuda3std3__45__cpo6cbeginE
	.align		8
        /*0018*/ 	.dword	_ZN40_INTERNAL_1c70d49b_4_k_cu_90d3342d_166654cuda3std3__45__cpo4cendE
	.align		8
        /*0020*/ 	.dword	_ZN40_INTERNAL_1c70d49b_4_k_cu_90d3342d_166654cuda3std3__442_GLOBAL__N__1c70d49b_4_k_cu_90d3342d_166656ignoreE
	.align		8
        /*0028*/ 	.dword	_ZN40_INTERNAL_1c70d49b_4_k_cu_90d3342d_166654cuda3std3__419piecewise_constructE
	.align		8
        /*0030*/ 	.dword	_ZN40_INTERNAL_1c70d49b_4_k_cu_90d3342d_166654cuda3std3__48in_placeE
	.align		8
        /*0038*/ 	.dword	_ZN40_INTERNAL_1c70d49b_4_k_cu_90d3342d_166654cuda3std6ranges3__45__cpo4swapE
	.align		8
        /*0040*/ 	.dword	_ZN40_INTERNAL_1c70d49b_4_k_cu_90d3342d_166654cuda3std6ranges3__45__cpo9iter_moveE
	.align		8
        /*0048*/ 	.dword	_ZN40_INTERNAL_1c70d49b_4_k_cu_90d3342d_166654cute7productE
	.align		8
        /*0050*/ 	.dword	_ZN40_INTERNAL_1c70d49b_4_k_cu_90d3342d_166654cute1_E


//--------------------- .text._ZN7cutlass13device_kernelINS_4gemm6kernel13GemmUniversalIN4cute5tupleIJiiiiEEENS1_10collective13CollectiveMmaINS1_37MainloopSm90TmaGmmaWarpSpecializedFP8ILi14ENS5_IJNS4_1CILi1EEESB_SB_EEENS1_35KernelTmaWarpSpecializedCooperativeEEENS5_IJNSA_ILi192EEENSA_ILi64EEESG_EEENS_12float_e4m3_tENS5_IJlSB_lEEESI_SJ_NS4_8TiledMMAINS4_8MMA_AtomIJNS4_4SM904GMMA30MMA_64x64x32_F32E4M3E4M3_SS_TNILNSN_7ScaleInE1ELSP_1EEEEEENS4_6LayoutINS5_IJNSA_ILi2EEESB_SB_EEENS5_IJSB_NSA_ILi0EEESV_EEEEENS5_IJNS4_10UnderscoreESY_SY_EEEEENS4_13SM90_TMA_LOADENS4_14ComposedLayoutINS4_7SwizzleILi2ELi4ELi3EEENS4_18smem_ptr_flag_bitsILi8EEENSS_INS5_IJNSA_ILi8EEESG_EEENS5_IJSG_SB_EEEEEEEvNS4_8identityES11_S1B_vS1C_EENS_8epilogue10collective6detail29Sm90TmaWarpSpecializedAdapterINS1F_15DefaultEpilogueISI_SJ_SJ_NS1E_6thread17LinearCombinationISI_Li1EffLNS1J_9ScaleType4KindE0ELNS_15FloatRoundStyleE2ESI_EENS1_15EpilogueDefaultEEEEEvvEEEEvNT_6ParamsE --------------------------
	.section	.text._ZN7cutlass13device_kernelINS_4gemm6kernel13GemmUniversalIN4cute5tupleIJiiiiEEENS1_10collective13CollectiveMmaINS1_37MainloopSm90TmaGmmaWarpSpecializedFP8ILi14ENS5_IJNS4_1CILi1EEESB_SB_EEENS1_35KernelTmaWarpSpecializedCooperativeEEENS5_IJNSA_ILi192EEENSA_ILi64EEESG_EEENS_12float_e4m3_tENS5_IJlSB_lEEESI_SJ_NS4_8TiledMMAINS4_8MMA_AtomIJNS4_4SM904GMMA30MMA_64x64x32_F32E4M3E4M3_SS_TNILNSN_7ScaleInE1ELSP_1EEEEEENS4_6LayoutINS5_IJNSA_ILi2EEESB_SB_EEENS5_IJSB_NSA_ILi0EEESV_EEEEENS5_IJNS4_10UnderscoreESY_SY_EEEEENS4_13SM90_TMA_LOADENS4_14ComposedLayoutINS4_7SwizzleILi2ELi4ELi3EEENS4_18smem_ptr_flag_bitsILi8EEENSS_INS5_IJNSA_ILi8EEESG_EEENS5_IJSG_SB_EEEEEEEvNS4_8identityES11_S1B_vS1C_EENS_8epilogue10collective6detail29Sm90TmaWarpSpecializedAdapterINS1F_15DefaultEpilogueISI_SJ_SJ_NS1E_6thread17LinearCombinationISI_Li1EffLNS1J_9ScaleType4KindE0ELNS_15FloatRoundStyleE2ESI_EENS1_15EpilogueDefaultEEEEEvvEEEEvNT_6ParamsE,"ax",@progbits
	.align	128
.text._ZN7cutlass13device_kernelINS_4gemm6kernel13GemmUniversalIN4cute5tupleIJiiiiEEENS1_10collective13CollectiveMmaINS1_37MainloopSm90TmaGmmaWarpSpecializedFP8ILi14ENS5_IJNS4_1CILi1EEESB_SB_EEENS1_35KernelTmaWarpSpecializedCooperativeEEENS5_IJNSA_ILi192EEENSA_ILi64EEESG_EEENS_12float_e4m3_tENS5_IJlSB_lEEESI_SJ_NS4_8TiledMMAINS4_8MMA_AtomIJNS4_4SM904GMMA30MMA_64x64x32_F32E4M3E4M3_SS_TNILNSN_7ScaleInE1ELSP_1EEEEEENS4_6LayoutINS5_IJNSA_ILi2EEESB_SB_EEENS5_IJSB_NSA_ILi0EEESV_EEEEENS5_IJNS4_10UnderscoreESY_SY_EEEEENS4_13SM90_TMA_LOADENS4_14ComposedLayoutINS4_7SwizzleILi2ELi4ELi3EEENS4_18smem_ptr_flag_bitsILi8EEENSS_INS5_IJNSA_ILi8EEESG_EEENS5_IJSG_SB_EEEEEEEvNS4_8identityES11_S1B_vS1C_EENS_8epilogue10collective6detail29Sm90TmaWarpSpecializedAdapterINS1F_15DefaultEpilogueISI_SJ_SJ_NS1E_6thread17LinearCombinationISI_Li1EffLNS1J_9ScaleType4KindE0ELNS_15FloatRoundStyleE2ESI_EENS1_15EpilogueDefaultEEEEEvvEEEEvNT_6ParamsE:
        .type           _ZN7cutlass13device_kernelINS_4gemm6kernel13GemmUniversalIN4cute5tupleIJiiiiEEENS1_10collective13CollectiveMmaINS1_37MainloopSm90TmaGmmaWarpSpecializedFP8ILi14ENS5_IJNS4_1CILi1EEESB_SB_EEENS1_35KernelTmaWarpSpecializedCooperativeEEENS5_IJNSA_ILi192EEENSA_ILi64EEESG_EEENS_12float_e4m3_tENS5_IJlSB_lEEESI_SJ_NS4_8TiledMMAINS4_8MMA_AtomIJNS4_4SM904GMMA30MMA_64x64x32_F32E4M3E4M3_SS_TNILNSN_7ScaleInE1ELSP_1EEEEEENS4_6LayoutINS5_IJNSA_ILi2EEESB_SB_EEENS5_IJSB_NSA_ILi0EEESV_EEEEENS5_IJNS4_10UnderscoreESY_SY_EEEEENS4_13SM90_TMA_LOADENS4_14ComposedLayoutINS4_7SwizzleILi2ELi4ELi3EEENS4_18smem_ptr_flag_bitsILi8EEENSS_INS5_IJNSA_ILi8EEESG_EEENS5_IJSG_SB_EEEEEEEvNS4_8identityES11_S1B_vS1C_EENS_8epilogue10collective6detail29Sm90TmaWarpSpecializedAdapterINS1F_15DefaultEpilogueISI_SJ_SJ_NS1E_6thread17LinearCombinationISI_Li1EffLNS1J_9ScaleType4KindE0ELNS_15FloatRoundStyleE2ESI_EENS1_15EpilogueDefaultEEEEEvvEEEEvNT_6ParamsE,@function
        .size           _ZN7cutlass13device_kernelINS_4gemm6kernel13GemmUniversalIN4cute5tupleIJiiiiEEENS1_10collective13CollectiveMmaINS1_37MainloopSm90TmaGmmaWarpSpecializedFP8ILi14ENS5_IJNS4_1CILi1EEESB_SB_EEENS1_35KernelTmaWarpSpecializedCooperativeEEENS5_IJNSA_ILi192EEENSA_ILi64EEESG_EEENS_12float_e4m3_tENS5_IJlSB_lEEESI_SJ_NS4_8TiledMMAINS4_8MMA_AtomIJNS4_4SM904GMMA30MMA_64x64x32_F32E4M3E4M3_SS_TNILNSN_7ScaleInE1ELSP_1EEEEEENS4_6LayoutINS5_IJNSA_ILi2EEESB_SB_EEENS5_IJSB_NSA_ILi0EEESV_EEEEENS5_IJNS4_10UnderscoreESY_SY_EEEEENS4_13SM90_TMA_LOADENS4_14ComposedLayoutINS4_7SwizzleILi2ELi4ELi3EEENS4_18smem_ptr_flag_bitsILi8EEENSS_INS5_IJNSA_ILi8EEESG_EEENS5_IJSG_SB_EEEEEEEvNS4_8identityES11_S1B_vS1C_EENS_8epilogue10collective6detail29Sm90TmaWarpSpecializedAdapterINS1F_15DefaultEpilogueISI_SJ_SJ_NS1E_6thread17LinearCombinationISI_Li1EffLNS1J_9ScaleType4KindE0ELNS_15FloatRoundStyleE2ESI_EENS1_15EpilogueDefaultEEEEEvvEEEEvNT_6ParamsE,(.L_x_222 - _ZN7cutlass13device_kernelINS_4gemm6kernel13GemmUniversalIN4cute5tupleIJiiiiEEENS1_10collective13CollectiveMmaINS1_37MainloopSm90TmaGmmaWarpSpecializedFP8ILi14ENS5_IJNS4_1CILi1EEESB_SB_EEENS1_35KernelTmaWarpSpecializedCooperativeEEENS5_IJNSA_ILi192EEENSA_ILi64EEESG_EEENS_12float_e4m3_tENS5_IJlSB_lEEESI_SJ_NS4_8TiledMMAINS4_8MMA_AtomIJNS4_4SM904GMMA30MMA_64x64x32_F32E4M3E4M3_SS_TNILNSN_7ScaleInE1ELSP_1EEEEEENS4_6LayoutINS5_IJNSA_ILi2EEESB_SB_EEENS5_IJSB_NSA_ILi0EEESV_EEEEENS5_IJNS4_10UnderscoreESY_SY_EEEEENS4_13SM90_TMA_LOADENS4_14ComposedLayoutINS4_7SwizzleILi2ELi4ELi3EEENS4_18smem_ptr_flag_bitsILi8EEENSS_INS5_IJNSA_ILi8EEESG_EEENS5_IJSG_SB_EEEEEEEvNS4_8identityES11_S1B_vS1C_EENS_8epilogue10collective6detail29Sm90TmaWarpSpecializedAdapterINS1F_15DefaultEpilogueISI_SJ_SJ_NS1E_6thread17LinearCombinationISI_Li1EffLNS1J_9ScaleType4KindE0ELNS_15FloatRoundStyleE2ESI_EENS1_15EpilogueDefaultEEEEEvvEEEEvNT_6ParamsE)
        .other          _ZN7cutlass13device_kernelINS_4gemm6kernel13GemmUniversalIN4cute5tupleIJiiiiEEENS1_10collective13CollectiveMmaINS1_37MainloopSm90TmaGmmaWarpSpecializedFP8ILi14ENS5_IJNS4_1CILi1EEESB_SB_EEENS1_35KernelTmaWarpSpecializedCooperativeEEENS5_IJNSA_ILi192EEENSA_ILi64EEESG_EEENS_12float_e4m3_tENS5_IJlSB_lEEESI_SJ_NS4_8TiledMMAINS4_8MMA_AtomIJNS4_4SM904GMMA30MMA_64x64x32_F32E4M3E4M3_SS_TNILNSN_7ScaleInE1ELSP_1EEEEEENS4_6LayoutINS5_IJNSA_ILi2EEESB_SB_EEENS5_IJSB_NSA_ILi0EEESV_EEEEENS5_IJNS4_10UnderscoreESY_SY_EEEEENS4_13SM90_TMA_LOADENS4_14ComposedLayoutINS4_7SwizzleILi2ELi4ELi3EEENS4_18smem_ptr_flag_bitsILi8EEENSS_INS5_IJNSA_ILi8EEESG_EEENS5_IJSG_SB_EEEEEEEvNS4_8identityES11_S1B_vS1C_EENS_8epilogue10collective6detail29Sm90TmaWarpSpecializedAdapterINS1F_15DefaultEpilogueISI_SJ_SJ_NS1E_6thread17LinearCombinationISI_Li1EffLNS1J_9ScaleType4KindE0ELNS_15FloatRoundStyleE2ESI_EENS1_15EpilogueDefaultEEEEEvvEEEEvNT_6ParamsE,@"STO_CUDA_ENTRY STV_DEFAULT"
_ZN7cutlass13device_kernelINS_4gemm6kernel13GemmUniversalIN4cute5tupleIJiiiiEEENS1_10collective13CollectiveMmaINS1_37MainloopSm90TmaGmmaWarpSpecializedFP8ILi14ENS5_IJNS4_1CILi1EEESB_SB_EEENS1_35KernelTmaWarpSpecializedCooperativeEEENS5_IJNSA_ILi192EEENSA_ILi64EEESG_EEENS_12float_e4m3_tENS5_IJlSB_lEEESI_SJ_NS4_8TiledMMAINS4_8MMA_AtomIJNS4_4SM904GMMA30MMA_64x64x32_F32E4M3E4M3_SS_TNILNSN_7ScaleInE1ELSP_1EEEEEENS4_6LayoutINS5_IJNSA_ILi2EEESB_SB_EEENS5_IJSB_NSA_ILi0EEESV_EEEEENS5_IJNS4_10UnderscoreESY_SY_EEEEENS4_13SM90_TMA_LOADENS4_14ComposedLayoutINS4_7SwizzleILi2ELi4ELi3EEENS4_18smem_ptr_flag_bitsILi8EEENSS_INS5_IJNSA_ILi8EEESG_EEENS5_IJSG_SB_EEEEEEEvNS4_8identityES11_S1B_vS1C_EENS_8epilogue10collective6detail29Sm90TmaWarpSpecializedAdapterINS1F_15DefaultEpilogueISI_SJ_SJ_NS1E_6thread17LinearCombinationISI_Li1EffLNS1J_9ScaleType4KindE0ELNS_15FloatRoundStyleE2ESI_EENS1_15EpilogueDefaultEEEEEvvEEEEvNT_6ParamsE:
[----:B------:R-:W-:Y:S01]  /*0000*/  LDC R1, c[0x0][0x28] ;  /* 0x00000a00ff017b82 */ /* 0x000fe20000000800 */
[----:B------:R-:W0:Y:S01]  /*0010*/  S2R R0, SR_TID.X ;  /* 0x0000000000007919 */ /* 0x000e220000002100 */
[----:B------:R-:W-:Y:S01]  /*0020*/  ELECT P0, URZ, PT ;  /* 0x00000000003f782f */ /* 0x000fe20003800000 */
[----:B------:R-:W-:Y:S01]  /*0030*/  BSSY B0, `(.L_x_0) ;  /* 0x000000f000007945 */ /* 0x000fe20003800000 */
[--C-:B0-----:R-:W-:Y:S02]  /*0040*/  SHF.R.U32.HI R2, RZ, 0x5, R0.reuse ;  /* 0x00000005ff027819 */ /* 0x101fe40000011600 */
[----:B------:R-:W-:-:S03]  /*0050*/  SHF.R.U32.HI R3, RZ, 0x7, R0 ;  /* 0x00000007ff037819 */ /* 0x000fc60000011600 */
[----:B------:R-:W0:Y:S04]  /*0060*/  SHFL.IDX PT, R5, R2, RZ, 0x1f ;  /* 0x00001fff02057589 */ /* 0x000e2800000e0000 */
[----:B------:R1:W2:Y:S01]  /*0070*/  SHFL.IDX PT, R6, R3, RZ, 0x1f ;  /* 0x00001fff03067589 */ /* 0x0002a200000e0000 */
[----:B0-----:R-:W-:-:S13]  /*0080*/  ISETP.NE.OR P0, PT, R5, RZ, !P0 ;  /* 0x000000ff0500720c */ /* 0x001fda0004705670 */
[----:B-12---:R-:W-:Y:S05]  /*0090*/  @P0 BRA `(.L_x_1) ;  /* 0x0000000000200947 */ /* 0x006fea0003800000 */
[----:B------:R-:W-:Y:S02]  /*00a0*/  ULDC.64 UR4, c[0x0][0x198] ;  /* 0x0000660000047ab9 */ /* 0x000fe40000000a00 */
[----:B------:R-:W-:Y:S02]  /*00b0*/  UIADD3 UR6, UP0, UR4, 0xf0, URZ ;  /* 0x000000f004067890 */ /* 0x000fe4000ff1e03f */
[----:B------:R-:W-:Y:S02]  /*00c0*/  UIADD3 UR4, UP1, UR4, 0x1f0, URZ ;  /* 0x000001f004047890 */ /* 0x000fe4000ff3e03f */
[----:B------:R-:W-:Y:S02]  /*00d0*/  UIADD3.X UR7, URZ, UR5, URZ, UP0, !UPT ;  /* 0x000000053f077290 */ /* 0x000fe400087fe43f */
[----:B------:R-:W-:-:S07]  /*00e0*/  UIADD3.X UR5, URZ, UR5, URZ, UP1, !UPT ;  /* 0x000000053f057290 */ /* 0x000fce0008ffe43f */
[----:B------:R0:W-:Y:S02]  /*00f0*/  UTMACCTL.PF [UR6] ;  /* 0x00000000060079b9 */ /* 0x0001e40008040000 */
[----:B------:R0:W-:Y:S02]  /*0100*/  UTMACCTL.PF [UR4] ;  /* 0x00000000040079b9 */ /* 0x0001e40008040000 */
[----:B0-----:R-:W-:Y:S01]  /*0110*/  NOP ;  /* 0x0000000000007918 */ /* 0x001fe20000000000 */
.L_x_1:
[----:B------:R-:W-:Y:S05]  /*0120*/  BSYNC B0 ;  /* 0x0000000000007941 */ /* 0x000fea0003800000 */
.L_x_0:
[----:B------:R-:W0:Y:S02]  /*0130*/  SHFL.IDX PT, R3, R2, RZ, 0x1f ;  /* 0x00001fff02037589 */ /* 0x000e2400000e0000 */
[----:B0-----:R-:W-:-:S13]  /*0140*/  ISETP.NE.AND P0, PT, R3, RZ, PT ;  /* 0x000000ff0300720c */ /* 0x001fda0003f05270 */
[----:B------:R-:W-:Y:S05]  /*0150*/  @P0 BRA `(.L_x_2) ;  /* 0x0000000000b40947 */ /* 0x000fea0003800000 */
[----:B------:R-:W-:Y:S01]  /*0160*/  ELECT P0, URZ, PT ;  /* 0x00000000003f782f */ /* 0x000fe20003800000 */
[----:B------:R-:W-:-:S12]  /*0170*/  BSSY B0, `(.L_x_2) ;  /* 0x000002b000007945 */ /* 0x000fd80003800000 */
[----:B------:R-:W-:Y:S05]  /*0180*/  @!P0 BRA `(.L_x_3) ;  /* 0x0000000000a48947 */ /* 0x000fea0003800000 */
[----:B------:R-:W0:Y:S01]  /*0190*/  S2UR UR8, SR_CgaCtaId ;  /* 0x00000000000879c3 */ /* 0x000e220000008800 */
[----:B------:R-:W-:Y:S01]  /*01a0*/  UMOV UR4, 0x400 ;  /* 0x0000040000047882 */ /* 0x000fe20000000000 */
[----:B------:R-:W-:Y:S01]  /*01b0*/  UMOV UR5, 0x1 ;  /* 0x0000000100057882 */ /* 0x000fe20000000000 */
[----:B------:R-:W-:Y:S02]  /*01c0*/  UMOV UR6, 0x100 ;  /* 0x0000010000067882 */ /* 0x000fe40000000000 */
[----:B------:R-:W-:-:S04]  /*01d0*/  UIADD3 UR6, -UR6, 0x100000, URZ ;  /* 0x0010000006067890 */ /* 0x000fc8000fffe13f */
[----:B------:R-:W-:Y:S02]  /*01e0*/  USHF.L.U32 UR7, UR6, 0xb, URZ ;  /* 0x0000000b06077899 */ /* 0x000fe4000800063f */
[----:B------:R-:W-:Y:S02]  /*01f0*/  USHF.L.U32 UR6, UR6, 0x1, URZ ;  /* 0x0000000106067899 */ /* 0x000fe4000800063f */
[----:B0-----:R-:W-:Y:S02]  /*0200*/  ULEA UR8, UR8, UR4, 0x18 ;  /* 0x0000000408087291 */ /* 0x001fe4000f8ec03f */
[----:B------:R-:W-:-:S04]  /*0210*/  UIADD3 UR4, -UR5, 0x100000, URZ ;  /* 0x0010000005047890 */ /* 0x000fc8000fffe13f */
[----:B------:R-:W-:Y:S02]  /*0220*/  USHF.L.U32 UR5, UR4, 0xb, URZ ;  /* 0x0000000b04057899 */ /* 0x000fe4000800063f */
[----:B------:R-:W-:Y:S01]  /*0230*/  USHF.L.U32 UR4, UR4, 0x1, URZ ;  /* 0x0000000104047899 */ /* 0x000fe2000800063f */
[----:B------:R-:W0:Y:S11]  /*0240*/  FENCE.VIEW.ASYNC.S ;  /* 0x00000000000073c6 */ /* 0x000e360000000000 */
[----:B0-----:R0:W1:Y:S01]  /*0250*/  SYNCS.EXCH.64 URZ, [UR8], UR4 ;  /* 0x00000004083f75b2 */ /* 0x0010620008000100 */
[----:B------:R0:W2:Y:S01]  /*0260*/  SYNCS.EXCH.64 URZ, [UR8+0x70], UR6 ;  /* 0x00007006083f75b2 */ /* 0x0000a20008000100 */
[----:B------:R0:W3:Y:S01]  /*0270*/  SYNCS.EXCH.64 URZ, [UR8+0x8], UR4 ;  /* 0x00000804083f75b2 */ /* 0x0000e20008000100 */
[----:B------:R0:W4:Y:S01]  /*0280*/  SYNCS.EXCH.64 URZ, [UR8+0x78], UR6 ;  /* 0x00007806083f75b2 */ /* 0x0001220008000100 */
[----:B------:R0:W0:Y:S01]  /*0290*/  SYNCS.EXCH.64 URZ, [UR8+0x10], UR4 ;  /* 0x00001004083f75b2 */ /* 0x0000220008000100 */
        /* <DEDUP_REMOVED lines=23> */
[----:B-1234-:R-:W-:Y:S01]  /*0410*/  NOP ;  /* 0x0000000000007918 */ /* 0x01efe20000000000 */
.L_x_3:
[----:B0-----:R-:W-:Y:S05]  /*0420*/  BSYNC B0 ;  /* 0x0000000000007941 */ /* 0x001fea0003800000 */
.L_x_2:
[----:B------:R-:W0:Y:S01]  /*0430*/  SHFL.IDX PT, R2, R2, RZ, 0x1f ;  /* 0x00001fff02027589 */ /* 0x000e2200000e0000 */
[----:B------:R-:W1:Y:S01]  /*0440*/  LDC R3, c[0x0][0x65c] ;  /* 0x00019700ff037b82 */ /* 0x000e620000000800 */
[----:B------:R-:W-:Y:S02]  /*0450*/  ELECT P0, URZ, PT ;  /* 0x00000000003f782f */ /* 0x000fe40003800000 */
[----:B------:R-:W-:Y:S01]  /*0460*/  SHF.R.S32.HI R4, RZ, 0x1f, R5 ;  /* 0x0000001fff047819 */ /* 0x000fe20000011405 */
[----:B------:R-:W2:Y:S01]  /*0470*/  S2R R10, SR_CTAID.Y ;  /* 0x00000000000a7919 */ /* 0x000ea20000002600 */
[----:B------:R-:W-:Y:S01]  /*0480*/  UMOV UR4, 0x20 ;  /* 0x0000002000047882 */ /* 0x000fe20000000000 */
[C---:B------:R-:W-:Y:S01]  /*0490*/  ISETP.NE.AND P2, PT, R6.reuse, RZ, PT ;  /* 0x000000ff0600720c */ /* 0x040fe20003f45270 */
[----:B------:R-:W-:Y:S01]  /*04a0*/  VIADD R11, R6, 0xffffffff ;  /* 0xffffffff060b7836 */ /* 0x000fe20000000000 */
[----:B------:R-:W3:Y:S01]  /*04b0*/  S2R R8, SR_CTAID.X ;  /* 0x0000000000087919 */ /* 0x000ee20000002500 */
[----:B------:R-:W-:Y:S01]  /*04c0*/  LEA.HI R4, R4, R5, RZ, 0x2 ;  /* 0x0000000504047211 */ /* 0x000fe200078f10ff */
[----:B------:R-:W-:Y:S01]  /*04d0*/  NOP ;  /* 0x0000000000007918 */ /* 0x000fe20000000000 */
[----:B------:R-:W-:Y:S01]  /*04e0*/  NOP ;  /* 0x0000000000007918 */ /* 0x000fe20000000000 */
[----:B------:R-:W-:-:S02]  /*04f0*/  ISETP.GE.U32.AND P1, PT, R11, 0x2, PT ;  /* 0x000000020b00780c */ /* 0x000fc40003f26070 */
[----:B------:R-:W-:-:S05]  /*0500*/  LOP3.LUT R4, R4, 0xfffffffc, RZ, 0xc0, !PT ;  /* 0xfffffffc04047812 */ /* 0x000fca00078ec0ff */
[----:B------:R-:W-:Y:S01]  /*0510*/  IMAD.IADD R5, R5, 0x1, -R4 ;  /* 0x0000000105057824 */ /* 0x000fe200078e0a04 */
[----:B0-----:R-:W-:Y:S02]  /*0520*/  ISETP.NE.OR P0, PT, R2, RZ, !P0 ;  /* 0x000000ff0200720c */ /* 0x001fe40004705670 */
[----:B-1----:R-:W-:-:S11]  /*0530*/  ISETP.NE.AND P3, PT, R3, 0x1, PT ;  /* 0x000000010300780c */ /* 0x002fd60003f65270 */
[----:B------:R-:W-:Y:S01]  /*0540*/  VOTEU.ALL UP0, P0 ;  /* 0x00000000003f7886 */ /* 0x000fe20000000000 */
[----:B------:R-:W-:Y:S01]  /*0550*/  VOTEU.ALL UP1, P0 ;  /* 0x00000000003f7886 */ /* 0x000fe20000020000 */
[----:B------:R-:W3:Y:S01]  /*0560*/  @P3 LDC R9, c[0x0][0x10] ;  /* 0x00000400ff093b82 */ /* 0x000ee20000000800 */
[----:B--2---:R-:W-:Y:S02]  /*0570*/  @P3 IMAD.MOV.U32 R2, RZ, RZ, R10 ;  /* 0x000000ffff023224 */ /* 0x004fe400078e000a */
[----:B------:R-:W-:Y:S01]  /*0580*/  @!UP0 UMOV UR6, 0x400 ;  /* 0x0000040000068882 */ /* 0x000fe20000000000 */
[----:B------:R-:W-:-:S04]  /*0590*/  @!UP0 UIADD3 UR4, -UR4, 0x100000, URZ ;  /* 0x0010000004048890 */ /* 0x000fc8000fffe13f */
[----:B------:R-:W-:Y:S02]  /*05a0*/  @!UP0 USHF.L.U32 UR5, UR4, 0xb, URZ ;  /* 0x0000000b04058899 */ /* 0x000fe4000800063f */
[----:B------:R-:W-:Y:S01]  /*05b0*/  @!UP0 USHF.L.U32 UR4, UR4, 0x1, URZ ;  /* 0x0000000104048899 */ /* 0x000fe2000800063f */
[----:B------:R-:W-:Y:S02]  /*05c0*/  @P3 IMAD.MOV.U32 R3, RZ, RZ, RZ ;  /* 0x000000ffff033224 */ /* 0x000fe400078e00ff */
[----:B------:R-:W-:Y:S01]  /*05d0*/  @P3 IMAD.MOV.U32 R13, RZ, RZ, RZ ;  /* 0x000000ffff0d3224 */ /* 0x000fe200078e00ff */
[----:B------:R-:W0:Y:S08]  /*05e0*/  @!UP0 S2UR UR7, SR_CgaCtaId ;  /* 0x00000000000789c3 */ /* 0x000e300000008800 */
[----:B------:R-:W1:Y:S01]  /*05f0*/  @!P3 LDC R7, c[0x0][0xc] ;  /* 0x00000300ff07bb82 */ /* 0x000e620000000800 */
[----:B---3--:R-:W-:-:S04]  /*0600*/  @P3 IMAD.WIDE.U32 R2, R8, R9, R2 ;  /* 0x0000000908023225 */ /* 0x008fc800078e0002 */
[----:B------:R-:W-:Y:S02]  /*0610*/  IMAD.MOV.U32 R9, RZ, RZ, RZ ;  /* 0x000000ffff097224 */ /* 0x000fe400078e00ff */
[----:B------:R-:W-:Y:S01]  /*0620*/  @P3 IMAD.IADD R3, R3, 0x1, R13 ;  /* 0x0000000103033824 */ /* 0x000fe200078e020d */
[----:B0-----:R-:W-:Y:S01]  /*0630*/  @!UP0 ULEA UR6, UR7, UR6, 0x18 ;  /* 0x0000000607068291 */ /* 0x001fe2000f8ec03f */
[----:B------:R-:W-:Y:S01]  /*0640*/  VOTEU.ALL UP0, P0 ;  /* 0x00000000003f7886 */ /* 0x000fe20000000000 */
[----:B------:R-:W-:-:S04]  /*0650*/  ISETP.NE.AND P0, PT, R5, 0x3, PT ;  /* 0x000000030500780c */ /* 0x000fc80003f05270 */
[----:B------:R-:W-:-:S04]  /*0660*/  ISETP.EQ.OR P0, PT, R5, RZ, !P0 ;  /* 0x000000ff0500720c */ /* 0x000fc80004702670 */
[----:B------:R-:W-:Y:S01]  /*0670*/  ISETP.EQ.AND P0, PT, R6, RZ, P0 ;  /* 0x000000ff0600720c */ /* 0x000fe20000702270 */
[----:B------:R-:W0:Y:S02]  /*0680*/  FENCE.VIEW.ASYNC.S ;  /* 0x00000000000073c6 */ /* 0x000e240000000000 */
[----:B0-----:R0:W2:Y:S01]  /*0690*/  @!UP0 SYNCS.EXCH.64 URZ, [UR6+0xf0], UR4 ;  /* 0x0000f004063f85b2 */ /* 0x0010a20008000100 */
[----:B-1----:R-:W-:Y:S01]  /*06a0*/  @!P3 IMAD.WIDE.U32 R6, R7, R10, R8 ;  /* 0x0000000a0706b225 */ /* 0x002fe200078e0008 */
[----:B------:R-:W-:-:S03]  /*06b0*/  SEL R4, RZ, 0x1, !P0 ;  /* 0x00000001ff047807 */ /* 0x000fc60004000000 */
[----:B------:R-:W-:Y:S02]  /*06c0*/  @!P3 IMAD.MOV.U32 R2, RZ, RZ, R6 ;  /* 0x000000ffff02b224 */ /* 0x000fe400078e0006 */
[----:B------:R-:W-:Y:S01]  /*06d0*/  @!P3 IMAD.MOV.U32 R3, RZ, RZ, R7 ;  /* 0x000000ffff03b224 */ /* 0x000fe200078e0007 */
[----:B------:R-:W-:Y:S01]  /*06e0*/  SEL R4, R4, 0x2, P1 ;  /* 0x0000000204047807 */ /* 0x000fe20000800000 */
[----:B------:R0:W2:Y:S01]  /*06f0*/  @!UP1 SYNCS.EXCH.64 URZ, [UR6+0xf8], UR4 ;  /* 0x0000f804063f95b2 */ /* 0x0000a20008000100 */
[----:B------:R-:W-:Y:S01]  /*0700*/  NOP ;  /* 0x0000000000007918 */ /* 0x000fe20000000000 */
[----:B--2---:R-:W-:Y:S06]  /*0710*/  BAR.SYNC.DEFER_BLOCKING 0x0 ;  /* 0x0000000000007b1d */ /* 0x004fec0000010000 */
[----:B------:R-:W-:Y:S05]  /*0720*/  @!P2 BRA `(.L_x_4) ;  /* 0x000000780018a947 */ /* 0x000fea0003800000 */
[----:B------:R-:W-:-:S13]  /*0730*/  ISETP.GT.U32.AND P0, PT, R11, 0x1, PT ;  /* 0x000000010b00780c */ /* 0x000fda0003f04070 */
[----:B0-----:R-:W-:Y:S05]  /*0740*/  @P0 EXIT ;  /* 0x000000000000094d */ /* 0x001fea0003800000 */
[----:B------:R-:W-:Y:S01]  /*0750*/  ULDC.64 UR4, c[0x0][0x650] ;  /* 0x0001940000047ab9 */ /* 0x000fe20000000a00 */
[----:B------:R-:W-:Y:S01]  /*0760*/  PRMT R12, RZ, 0x7610, R12 ;  /* 0x00007610ff0c7816 */ /* 0x000fe2000000000c */
[----:B------:R-:W-:Y:S01]  /*0770*/  IMAD.MOV.U32 R6, RZ, RZ, -0x1 ;  /* 0xffffffffff067424 */ /* 0x000fe200078e00ff */
[----:B------:R-:W-:Y:S01]  /*0780*/  ISETP.GE.U32.AND P0, PT, R2, UR4, PT ;  /* 0x0000000402007c0c */ /* 0x000fe2000bf06070 */
[----:B------:R-:W-:Y:S02]  /*0790*/  IMAD.MOV.U32 R7, RZ, RZ, -0x1 ;  /* 0xffffffffff077424 */ /* 0x000fe400078e00ff */
[----:B------:R-:W-:Y:S01]  /*07a0*/  IMAD.MOV.U32 R5, RZ, RZ, -0x1 ;  /* 0xffffffffff057424 */ /* 0x000fe200078e00ff */
[----:B------:R-:W-:-:S13]  /*07b0*/  ISETP.GE.U32.AND.EX P0, PT, R3, UR5, PT, P0 ;  /* 0x0000000503007c0c */ /* 0x000fda000bf06100 */
[----:B------:R-:W-:Y:S05]  /*07c0*/  @P0 BRA `(.L_x_5) ;  /* 0x00000004005c0947 */ /* 0x000fea0003800000 */
[----:B------:R-:W0:Y:S01]  /*07d0*/  LDC.64 R16, c[0x0][0x628] ;  /* 0x00018a00ff107b82 */ /* 0x000e220000000a00 */
[----:B------:R-:W-:Y:S02]  /*07e0*/  IMAD.MOV.U32 R6, RZ, RZ, R2 ;  /* 0x000000ffff067224 */ /* 0x000fe400078e0002 */
[----:B------:R-:W-:-:S05]  /*07f0*/  IMAD.MOV.U32 R7, RZ, RZ, R3 ;  /* 0x000000ffff077224 */ /* 0x000fca00078e0003 */
[----:B------:R-:W1:Y:S08]  /*0800*/  LDC R18, c[0x0][0x630] ;  /* 0x00018c00ff127b82 */ /* 0x000e700000000800 */
[----:B------:R-:W2:Y:S01]  /*0810*/  LDC.64 R20, c[0x0][0x620] ;  /* 0x00018800ff147b82 */ /* 0x000ea20000000a00 */
[----:B0-----:R-:W-:-:S04]  /*0820*/  ISETP.NE.U32.AND P0, PT, R16, RZ, PT ;  /* 0x000000ff1000720c */ /* 0x001fc80003f05070 */
[----:B------:R-:W-:-:S13]  /*0830*/  ISETP.NE.AND.EX P0, PT, R17, RZ, PT, P0 ;  /* 0x000000ff1100720c */ /* 0x000fda0003f05300 */
[----:B-12---:R-:W-:Y:S05]  /*0840*/  @!P0 BRA `(.L_x_6) ;  /* 0x0000000000288947 */ /* 0x006fea0003800000 */
[----:B------:R-:W0:Y:S02]  /*0850*/  LDC R5, c[0x0][0x634] ;  /* 0x00018d00ff057b82 */ /* 0x000e240000000800 */
[----:B0-----:R-:W-:-:S05]  /*0860*/  IADD3 R5, P0, R2, R5, RZ ;  /* 0x0000000502057210 */ /* 0x001fca0007f1e0ff */
[----:B------:R-:W-:-:S04]  /*0870*/  IMAD.X R11, RZ, RZ, R3, P0 ;  /* 0x000000ffff0b7224 */ /* 0x000fc800000e0603 */
[----:B------:R-:W-:-:S04]  /*0880*/  IMAD.WIDE.U32 R6, R11, R16, RZ ;  /* 0x000000100b067225 */ /* 0x000fc800078e00ff */
[----:B------:R-:W-:-:S04]  /*0890*/  IMAD.WIDE.U32 R12, P0, R5, R17, R6 ;  /* 0x00000011050c7225 */ /* 0x000fc80007800006 */
[----:B------:R-:W-:-:S04]  /*08a0*/  IMAD.WIDE.U32 R6, R5, R16, RZ ;  /* 0x0000001005067225 */ /* 0x000fc800078e00ff */
[----:B------:R-:W-:Y:S01]  /*08b0*/  IMAD.X R15, RZ, RZ, RZ, P0 ;  /* 0x000000ffff0f7224 */ /* 0x000fe200000e06ff */
[----:B------:R-:W-:Y:S01]  /*08c0*/  IADD3 RZ, P0, R7, R12, RZ ;  /* 0x0000000c07ff7210 */ /* 0x000fe20007f1e0ff */
[----:B------:R-:W-:-:S04]  /*08d0*/  IMAD.MOV.U32 R14, RZ, RZ, R13 ;  /* 0x000000ffff0e7224 */ /* 0x000fc800078e000d */
[----:B------:R-:W-:-:S08]  /*08e0*/  IMAD.WIDE.U32.X R6, R11, R17, R14, P0 ;  /* 0x000000110b067225 */ /* 0x000fd000000e040e */
.L_x_6:
[--C-:B------:R-:W-:Y:S01]  /*08f0*/  SHF.R.U64 R26, R6, R18, R7.reuse ;  /* 0x00000012061a7219 */ /* 0x100fe20000001207 */
[----:B------:R-:W0:Y:S01]  /*0900*/  LDC.64 R22, c[0x0][0x640] ;  /* 0x00019000ff167b82 */ /* 0x000e220000000a00 */
[----:B------:R-:W-:Y:S01]  /*0910*/  I2FP.F32.U32 R5, R8 ;  /* 0x0000000800057245 */ /* 0x000fe20000201000 */
[----:B------:R-:W-:Y:S01]  /*0920*/  ULDC UR4, c[0x0][0x150] ;  /* 0x0000540000047ab9 */ /* 0x000fe20000000800 */
[----:B------:R-:W-:Y:S02]  /*0930*/  SHF.R.U32.HI R6, RZ, R18, R7 ;  /* 0x00000012ff067219 */ /* 0x000fe40000011607 */
[----:B------:R-:W-:Y:S01]  /*0940*/  IADD3 R11, P0, RZ, -R26, RZ ;  /* 0x8000001aff0b7210 */ /* 0x000fe20007f1e0ff */
[----:B------:R-:W-:Y:S01]  /*0950*/  FMUL R5, R5, UR4 ;  /* 0x0000000405057c20 */ /* 0x000fe20008400000 */
[----:B------:R-:W-:Y:S01]  /*0960*/  ULDC UR4, c[0x0][0x154] ;  /* 0x0000550000047ab9 */ /* 0x000fe20000000800 */
[----:B------:R-:W1:Y:S02]  /*0970*/  LDC R14, c[0x0][0x618] ;  /* 0x00018600ff0e7b82 */ /* 0x000e640000000800 */
[----:B------:R-:W-:-:S02]  /*0980*/  IMAD.X R13, RZ, RZ, ~R6, P0 ;  /* 0x000000ffff0d7224 */ /* 0x000fc400000e0e06 */
[----:B------:R-:W2:Y:S01]  /*0990*/  F2I.U32.TRUNC.NTZ R5, R5 ;  /* 0x0000000500057305 */ /* 0x000ea2000020f000 */
[----:B------:R-:W-:-:S03]  /*09a0*/  IMAD.WIDE.U32 R6, R11, R20, R2 ;  /* 0x000000140b067225 */ /* 0x000fc600078e0002 */
[----:B------:R-:W3:Y:S01]  /*09b0*/  LDC R9, c[0x0][0x144] ;  /* 0x00005100ff097b82 */ /* 0x000ee20000000800 */
[----:B------:R-:W-:-:S04]  /*09c0*/  IMAD R12, R13, R20, RZ ;  /* 0x000000140d0c7224 */ /* 0x000fc800078e02ff */
[----:B------:R-:W-:Y:S02]  /*09d0*/  IMAD R11, R11, R21, R12 ;  /* 0x000000150b0b7224 */ /* 0x000fe400078e020c */
[----:B------:R-:W-:Y:S01]  /*09e0*/  IMAD.MOV.U32 R12, RZ, RZ, 0x1 ;  /* 0x00000001ff0c7424 */ /* 0x000fe200078e00ff */
[----:B------:R-:W4:Y:S01]  /*09f0*/  LDC R18, c[0x0][0x608] ;  /* 0x00018200ff127b82 */ /* 0x000f220000000800 */
[----:B------:R-:W-:Y:S01]  /*0a00*/  IMAD.IADD R11, R7, 0x1, R11 ;  /* 0x00000001070b7824 */ /* 0x000fe200078e020b */
[----:B0-----:R-:W-:Y:S01]  /*0a10*/  ISETP.NE.U32.AND P0, PT, R22, RZ, PT ;  /* 0x000000ff1600720c */ /* 0x001fe20003f05070 */
[----:B--2---:R-:W-:-:S03]  /*0a20*/  IMAD.MOV R7, RZ, RZ, -R5 ;  /* 0x000000ffff077224 */ /* 0x004fc600078e0a05 */
[----:B------:R-:W-:Y:S02]  /*0a30*/  ISETP.NE.AND.EX P0, PT, R23, RZ, PT, P0 ;  /* 0x000000ff1700720c */ /* 0x000fe40003f05300 */
[----:B------:R-:W0:Y:S01]  /*0a40*/  LDC R13, c[0x0][0x658] ;  /* 0x00019600ff0d7b82 */ /* 0x000e220000000800 */
[--C-:B-1----:R-:W-:Y:S02]  /*0a50*/  SHF.R.U64 R16, R6, R14, R11.reuse ;  /* 0x0000000e06107219 */ /* 0x102fe4000000120b */
[----:B------:R-:W-:Y:S02]  /*0a60*/  I2FP.F32.U32 R6, R10 ;  /* 0x0000000a00067245 */ /* 0x000fe40000201000 */
[----:B------:R-:W-:-:S03]  /*0a70*/  SHF.R.U32.HI R11, RZ, R14, R11 ;  /* 0x0000000eff0b7219 */ /* 0x000fc6000001160b */
[----:B------:R-:W1:Y:S01]  /*0a80*/  LDC R17, c[0x0][0x148] ;  /* 0x00005200ff117b82 */ /* 0x000e620000000800 */
[----:B---3--:R-:W-:Y:S02]  /*0a90*/  IMAD R5, R9, R7, R8 ;  /* 0x0000000709057224 */ /* 0x008fe400078e0208 */
[----:B------:R-:W-:Y:S01]  /*0aa0*/  FMUL R7, R6, UR4 ;  /* 0x0000000406077c20 */ /* 0x000fe20008400000 */
[----:B------:R-:W-:-:S03]  /*0ab0*/  IMAD.MOV.U32 R6, RZ, RZ, -0x1 ;  /* 0xffffffffff067424 */ /* 0x000fc600078e00ff */
[----:B------:R2:W3:Y:S01]  /*0ac0*/  F2I.U32.TRUNC.NTZ R15, R7 ;  /* 0x00000007000f7305 */ /* 0x0004e2000020f000 */
[----:B------:R-:W1:Y:S01]  /*0ad0*/  LDC R21, c[0x0][0x600] ;  /* 0x00018000ff157b82 */ /* 0x000e620000000800 */
[-CC-:B----4-:R-:W-:Y:S02]  /*0ae0*/  SHF.R.U64 R27, R16, R18.reuse, R11.reuse ;  /* 0x00000012101b7219 */ /* 0x190fe4000000120b */
[----:B------:R-:W-:-:S05]  /*0af0*/  SHF.R.U32.HI R8, RZ, R18, R11 ;  /* 0x00000012ff087219 */ /* 0x000fca000001160b */
[----:B------:R-:W4:Y:S01]  /*0b00*/  LDC R20, c[0x0][0x648] ;  /* 0x00019200ff147b82 */ /* 0x000f220000000800 */
[-CC-:B0-----:R-:W-:Y:S02]  /*0b10*/  SHF.R.U64 R18, R27, R13.reuse, R8.reuse ;  /* 0x0000000d1b127219 */ /* 0x181fe40000001208 */
[-C--:B------:R-:W-:Y:S02]  /*0b20*/  SHF.L.U32 R6, R6, R13.reuse, RZ ;  /* 0x0000000d06067219 */ /* 0x080fe400000006ff */
[-C--:B------:R-:W-:Y:S02]  /*0b30*/  SHF.R.U32.HI R8, RZ, R13.reuse, R8 ;  /* 0x0000000dff087219 */ /* 0x080fe40000011608 */
[----:B------:R-:W-:Y:S01]  /*0b40*/  LOP3.LUT R14, RZ, R6, RZ, 0x33, !PT ;  /* 0x00000006ff0e7212 */ /* 0x000fe200078e33ff */
[----:B------:R-:W0:Y:S01]  /*0b50*/  LDC R25, c[0x0][0x638] ;  /* 0x00018e00ff197b82 */ /* 0x000e220000000800 */
[----:B------:R-:W-:Y:S01]  /*0b60*/  SHF.L.U32 R11, R12, R13, RZ ;  /* 0x0000000d0c0b7219 */ /* 0x000fe200000006ff */
[----:B------:R-:W-:-:S02]  /*0b70*/  IMAD.MOV.U32 R6, RZ, RZ, R18 ;  /* 0x000000ffff067224 */ /* 0x000fc400078e0012 */
[----:B--2---:R-:W-:-:S04]  /*0b80*/  IMAD.MOV.U32 R7, RZ, RZ, R8 ;  /* 0x000000ffff077224 */ /* 0x004fc800078e0008 */
[----:B------:R-:W2:Y:S01]  /*0b90*/  LDC R24, c[0x0][0x610] ;  /* 0x00018400ff187b82 */ /* 0x000ea20000000800 */
[----:B---3--:R-:W-:Y:S05]  /*0ba0*/  @!P0 BRA `(.L_x_7) ;  /* 0x0000000000288947 */ /* 0x008fea0003800000 */
[----:B------:R-:W3:Y:S02]  /*0bb0*/  LDC R13, c[0x0][0x64c] ;  /* 0x00019300ff0d7b82 */ /* 0x000ee40000000800 */
[----:B---3--:R-:W-:-:S05]  /*0bc0*/  IADD3 R13, P0, R18, R13, RZ ;  /* 0x0000000d120d7210 */ /* 0x008fca0007f1e0ff */
        /* <DEDUP_REMOVED lines=8> */
.L_x_7:
[----:B----4-:R-:W-:Y:S01]  /*0c50*/  SHF.R.U64 R6, R6, R20, R7 ;  /* 0x0000001406067219 */ /* 0x010fe20000001207 */
[----:B-1----:R-:W-:Y:S01]  /*0c60*/  VIADD R7, R21, 0xffffffff ;  /* 0xffffffff15077836 */ /* 0x002fe20000000000 */
[----:B------:R-:W-:Y:S01]  /*0c70*/  LOP3.LUT R14, R27, R14, RZ, 0xc0, !PT ;  /* 0x0000000e1b0e7212 */ /* 0x000fe200078ec0ff */
[----:B------:R-:W-:Y:S02]  /*0c80*/  IMAD.MOV R15, RZ, RZ, -R15 ;  /* 0x000000ffff0f7224 */ /* 0x000fe400078e0a0f */
[----:B------:R-:W-:Y:S01]  /*0c90*/  IMAD.MOV R8, RZ, RZ, -R6 ;  /* 0x000000ffff087224 */ /* 0x000fe200078e0a06 */
[----:B------:R-:W-:Y:S01]  /*0ca0*/  LOP3.LUT R7, R16, R7, RZ, 0xc0, !PT ;  /* 0x0000000710077212 */ /* 0x000fe200078ec0ff */
[----:B------:R-:W-:Y:S02]  /*0cb0*/  IMAD R14, R11, R6, R14 ;  /* 0x000000060b0e7224 */ /* 0x000fe400078e020e */
[----:B------:R-:W-:Y:S02]  /*0cc0*/  @P3 IMAD R5, R17, R15, R10 ;  /* 0x0000000f11053224 */ /* 0x000fe400078e020a */
[----:B0-----:R-:W-:-:S02]  /*0cd0*/  IMAD R6, R8, R25, R18 ;  /* 0x0000001908067224 */ /* 0x001fc400078e0212 */
[----:B--2---:R-:W-:Y:S02]  /*0ce0*/  IMAD R5, R14, R24, R5 ;  /* 0x000000180e057224 */ /* 0x004fe400078e0205 */
[----:B------:R-:W-:Y:S02]  /*0cf0*/  IMAD R6, R6, R21, R7 ;  /* 0x0000001506067224 */ /* 0x000fe400078e0207 */
[----:B------:R-:W-:-:S03]  /*0d00*/  IMAD.MOV.U32 R12, RZ, RZ, 0x1 ;  /* 0x00000001ff0c7424 */ /* 0x000fc600078e00ff */
[----:B------:R-:W-:Y:S02]  /*0d10*/  SEL R7, R6, R5, !P3 ;  /* 0x0000000506077207 */ /* 0x000fe40005800000 */
[----:B------:R-:W-:Y:S01]  /*0d20*/  SEL R6, R5, R6, !P3 ;  /* 0x0000000605067207 */ /* 0x000fe20005800000 */
[----:B------:R-:W-:-:S07]  /*0d30*/  IMAD.MOV.U32 R5, RZ, RZ, R26 ;  /* 0x000000ffff057224 */ /* 0x000fce00078e001a */
.L_x_5:
[----:B------:R-:W-:-:S08]  /*0d40*/  NOP ;  /* 0x0000000000007918 */ /* 0x000fd00000000000 */
[----:B------:R-:W0:Y:S02]  /*0d50*/  USETMAXREG.TRY_ALLOC.CTAPOOL UP0, 0xe8 ;  /* 0x000000e8000079c8 */ /* 0x000e240008000600 */
[----:B0-----:R-:W-:-:S13]  /*0d60*/  PLOP3.LUT P0, PT, PT, PT, UP0, 0x80, 0x0 ;  /* 0x000000000000781c */ /* 0x001fda0003f0f008 */
[----:B------:R-:W-:Y:S05]  /*0d70*/  @!P0 BRA `(.L_x_5) ;  /* 0xfffffffc00f08947 */ /* 0x000fea000383ffff */
[----:B------:R-:W-:Y:S01]  /*0d80*/  ULDC.64 UR4, c[0x0][0x598] ;  /* 0x0001660000047ab9 */ /* 0x000fe20000000a00 */
[----:B------:R-:W-:Y:S01]  /*0d90*/  ULDC.64 UR16, c[0x0][0x208] ;  /* 0x0000820000107ab9 */ /* 0x000fe20000000a00 */
[----:B------:R-:W-:-:S04]  /*0da0*/  ISETP.NE.U32.AND P0, PT, RZ, UR4, PT ;  /* 0x00000004ff007c0c */ /* 0x000fc8000bf05070 */
[----:B------:R-:W-:-:S13]  /*0db0*/  ISETP.NE.AND.EX P0, PT, RZ, UR5, PT, P0 ;  /* 0x00000005ff007c0c */ /* 0x000fda000bf05300 */
[----:B------:R-:W-:Y:S05]  /*0dc0*/  @!P0 BRA `(.L_x_8) ;  /* 0x00000000001c8947 */ /* 0x000fea0003800000 */
[----:B------:R-:W0:Y:S02]  /*0dd0*/  LDC.64 R8, c[0x0][0x598] ;  /* 0x00016600ff087b82 */ /* 0x000e240000000a00 */
[----:B0-----:R-:W2:Y:S02]  /*0de0*/  LDG.E.64 R8, desc[UR16][R8.64] ;  /* 0x0000001008087981 */ /* 0x001ea4000c1e1b00 */
[----:B--2---:R-:W-:-:S04]  /*0df0*/  ISETP.NE.U32.AND P0, PT, R8, RZ, PT ;  /* 0x000000ff0800720c */ /* 0x004fc80003f05070 */
[----:B------:R-:W-:-:S13]  /*0e00*/  ISETP.NE.AND.EX P0, PT, R9, RZ, PT, P0 ;  /* 0x000000ff0900720c */ /* 0x000fda0003f05300 */
[----:B------:R-:W-:Y:S05]  /*0e10*/  @!P0 BRA `(.L_x_8) ;  /* 0x0000000000088947 */ /* 0x000fea0003800000 */
[----:B------:R0:W5:Y:S01]  /*0e20*/  LD.E R8, desc[UR16][R8.64] ;  /* 0x0000001008087980 */ /* 0x000162000c101900 */
[----:B------:R-:W-:Y:S05]  /*0e30*/  BRA `(.L_x_9) ;  /* 0x0000000000207947 */ /* 0x000fea0003800000 */
.L_x_8:
[----:B------:R-:W-:Y:S02]  /*0e40*/  ULDC.64 UR4, c[0x0][0x588] ;  /* 0x0001620000047ab9 */ /* 0x000fe40000000a00 */
[----:B------:R-:W-:-:S04]  /*0e50*/  ISETP.NE.U32.AND P0, PT, RZ, UR4, PT ;  /* 0x00000004ff007c0c */ /* 0x000fc8000bf05070 */
[----:B------:R-:W-:-:S13]  /*0e60*/  ISETP.NE.AND.EX P0, PT, RZ, UR5, PT, P0 ;  /* 0x00000005ff007c0c */ /* 0x000fda000bf05300 */
[----:B------:R-:W-:Y:S05]  /*0e70*/  @!P0 BRA `(.L_x_10) ;  /* 0x00000000000c8947 */ /* 0x000fea0003800000 */
[----:B------:R-:W0:Y:S02]  /*0e80*/  LDC.64 R8, c[0x0][0x588] ;  /* 0x00016200ff087b82 */ /* 0x000e240000000a00 */
[----:B0-----:R1:W5:Y:S01]  /*0e90*/  LDG.E R8, desc[UR16][R8.64] ;  /* 0x0000001008087981 */ /* 0x001362000c1e1900 */
[----:B------:R-:W-:Y:S05]  /*0ea0*/  BRA `(.L_x_9) ;  /* 0x0000000000047947 */ /* 0x000fea0003800000 */
.L_x_10:
[----:B------:R-:W2:Y:S02]  /*0eb0*/  LDC R8, c[0x0][0x580] ;  /* 0x00016000ff087b82 */ /* 0x000ea40000000800 */
.L_x_9:
[----:B------:R-:W-:Y:S02]  /*0ec0*/  ULDC.64 UR4, c[0x0][0x5a0] ;  /* 0x0001680000047ab9 */ /* 0x000fe40000000a00 */
[----:B------:R-:W-:-:S04]  /*0ed0*/  ISETP.NE.U32.AND P0, PT, RZ, UR4, PT ;  /* 0x00000004ff007c0c */ /* 0x000fc8000bf05070 */
[----:B------:R-:W-:-:S13]  /*0ee0*/  ISETP.NE.AND.EX P0, PT, RZ, UR5, PT, P0 ;  /* 0x00000005ff007c0c */ /* 0x000fda000bf05300 */
[----:B------:R-:W-:Y:S05]  /*0ef0*/  @!P0 BRA `(.L_x_11) ;  /* 0x00000000001c8947 */ /* 0x000fea0003800000 */
[----:B------:R-:W3:Y:S02]  /*0f00*/  LDC.64 R10, c[0x0][0x5a0] ;  /* 0x00016800ff0a7b82 */ /* 0x000ee40000000a00 */
[----:B---3--:R-:W3:Y:S02]  /*0f10*/  LDG.E.64 R10, desc[UR16][R10.64] ;  /* 0x000000100a0a7981 */ /* 0x008ee4000c1e1b00 */
[----:B---3--:R-:W-:-:S04]  /*0f20*/  ISETP.NE.U32.AND P0, PT, R10, RZ, PT ;  /* 0x000000ff0a00720c */ /* 0x008fc80003f05070 */
[----:B------:R-:W-:-:S13]  /*0f30*/  ISETP.NE.AND.EX P0, PT, R11, RZ, PT, P0 ;  /* 0x000000ff0b00720c */ /* 0x000fda0003f05300 */
[----:B------:R-:W-:Y:S05]  /*0f40*/  @!P0 BRA `(.L_x_11) ;  /* 0x0000000000088947 */ /* 0x000fea0003800000 */
[----:B01----:R0:W5:Y:S01]  /*0f50*/  LD.E R9, desc[UR16][R10.64] ;  /* 0x000000100a097980 */ /* 0x003162000c101900 */
[----:B------:R-:W-:Y:S05]  /*0f60*/  BRA `(.L_x_12) ;  /* 0x0000000000207947 */ /* 0x000fea0003800000 */
.L_x_11:
[----:B------:R-:W-:Y:S02]  /*0f70*/  ULDC.64 UR4, c[0x0][0x590] ;  /* 0x0001640000047ab9 */ /* 0x000fe40000000a00 */
[----:B------:R-:W-:-:S04]  /*0f80*/  ISETP.NE.U32.AND P0, PT, RZ, UR4, PT ;  /* 0x00000004ff007c0c */ /* 0x000fc8000bf05070 */
[----:B------:R-:W-:-:S13]  /*0f90*/  ISETP.NE.AND.EX P0, PT, RZ, UR5, PT, P0 ;  /* 0x00000005ff007c0c */ /* 0x000fda000bf05300 */
[----:B------:R-:W-:Y:S05]  /*0fa0*/  @!P0 BRA `(.L_x_13) ;  /* 0x00000000000c8947 */ /* 0x000fea0003800000 */
[----:B------:R-:W0:Y:S02]  /*0fb0*/  LDC.64 R10, c[0x0][0x590] ;  /* 0x00016400ff0a7b82 */ /* 0x000e240000000a00 */
[----:B01----:R1:W5:Y:S01]  /*0fc0*/  LDG.E R9, desc[UR16][R10.64] ;  /* 0x000000100a097981 */ /* 0x003362000c1e1900 */
[----:B------:R-:W-:Y:S05]  /*0fd0*/  BRA `(.L_x_12) ;  /* 0x0000000000047947 */ /* 0x000fea0003800000 */
.L_x_13:
[----:B01----:R-:W3:Y:S02]  /*0fe0*/  LDC R9, c[0x0][0x584] ;  /* 0x00016100ff097b82 */ /* 0x003ee40000000800 */
.L_x_12:
[----:B------:R-:W-:-:S13]  /*0ff0*/  LOP3.LUT P0, RZ, R12, 0xff, RZ, 0xc0, !PT ;  /* 0x000000ff0cff7812 */ /* 0x000fda000780c0ff */
[----:B------:R-:W-:Y:S05]  /*1000*/  @!P0 EXIT ;  /* 0x000000000000894d */ /* 0x000fea0003800000 */
[----:B------:R-:W-:Y:S01]  /*1010*/  ULDC UR4, c[0x0][0x28c] ;  /* 0x0000a30000047ab9 */ /* 0x000fe20000000800 */
[----:B------:R-:W-:Y:S01]  /*1020*/  LOP3.LUT R142, R4, 0x1, RZ, 0xfc, !PT ;  /* 0x00000001048e7812 */ /* 0x000fe200078efcff */
[----:B------:R-:W-:-:S04]  /*1030*/  UIADD3 UR4, UR4, 0x3f, URZ ;  /* 0x0000003f04047890 */ /* 0x000fc8000fffe03f */
[----:B------:R-:W-:-:S04]  /*1040*/  USHF.R.S32.HI UR5, URZ, 0x1f, UR4 ;  /* 0x0000001f3f057899 */ /* 0x000fc80008011404 */
[----:B------:R-:W-:-:S03]  /*1050*/  ULEA.HI UR5, UR5, UR4, URZ, 0x6 ;  /* 0x0000000405057291 */ /* 0x000fc6000f8f303f */
[----:B------:R-:W-:Y:S01]  /*1060*/  UMOV UR4, URZ ;  /* 0x0000003f00047c82 */ /* 0x000fe20008000000 */
[----:B------:R-:W-:-:S03]  /*1070*/  USHF.R.S32.HI UR9, URZ, 0x6, UR5 ;  /* 0x000000063f097899 */ /* 0x000fc60008011405 */
[----:B------:R-:W-:-:S09]  /*1080*/  UMOV UR5, URZ ;  /* 0x0000003f00057c82 */ /* 0x000fd20008000000 */
.L_x_166:
[----:B01----:R-:W-:Y:S01]  /*1090*/  LOP3.LUT R10, R0, 0x80, RZ, 0xc0, !PT ;  /* 0x00000080000a7812 */ /* 0x003fe200078ec0ff */
[----:B------:R-:W0:Y:S01]  /*10a0*/  S2UR UR13, SR_CgaCtaId ;  /* 0x00000000000d79c3 */ /* 0x000e220000008800 */
[----:B------:R-:W-:Y:S01]  /*10b0*/  UMOV UR12, 0x400 ;  /* 0x00000400000c7882 */ /* 0x000fe20000000000 */
[----:B------:R-:W-:Y:S01]  /*10c0*/  UMOV UR6, URZ ;  /* 0x0000003f00067c82 */ /* 0x000fe20008000000 */
[----:B------:R-:W-:Y:S01]  /*10d0*/  SHF.R.U32.HI R10, RZ, 0x7, R10 ;  /* 0x00000007ff0a7819 */ /* 0x000fe2000001160a */
[----:B------:R-:W-:Y:S01]  /*10e0*/  UMOV UR7, URZ ;  /* 0x0000003f00077c82 */ /* 0x000fe20008000000 */
[----:B------:R-:W-:Y:S01]  /*10f0*/  UMOV UR18, UR5 ;  /* 0x0000000500127c82 */ /* 0x000fe20008000000 */
[----:B------:R-:W-:Y:S02]  /*1100*/  CS2R R18, SRZ ;  /* 0x0000000000127805 */ /* 0x000fe4000001ff00 */
[----:B------:R-:W-:Y:S01]  /*1110*/  CS2R R16, SRZ ;  /* 0x0000000000107805 */ /* 0x000fe2000001ff00 */
[----:B------:R-:W1:Y:S01]  /*1120*/  LDC R11, c[0x0][0x28c] ;  /* 0x0000a300ff0b7b82 */ /* 0x000e620000000800 */
[----:B----4-:R-:W4:Y:S01]  /*1130*/  SHFL.IDX PT, R10, R10, RZ, 0x1f ;  /* 0x00001fff0a0a7589 */ /* 0x010f2200000e0000 */
[----:B------:R-:W-:-:S02]  /*1140*/  CS2R R20, SRZ ;  /* 0x0000000000147805 */ /* 0x000fc4000001ff00 */
[----:B------:R-:W-:Y:S02]  /*1150*/  CS2R R22, SRZ ;  /* 0x0000000000167805 */ /* 0x000fe4000001ff00 */
[----:B------:R-:W-:Y:S02]  /*1160*/  CS2R R88, SRZ ;  /* 0x0000000000587805 */ /* 0x000fe4000001ff00 */
[----:B------:R-:W-:Y:S02]  /*1170*/  CS2R R90, SRZ ;  /* 0x00000000005a7805 */ /* 0x000fe4000001ff00 */
[----:B------:R-:W-:Y:S02]  /*1180*/  CS2R R92, SRZ ;  /* 0x00000000005c7805 */ /* 0x000fe4000001ff00 */
[----:B------:R-:W-:Y:S02]  /*1190*/  CS2R R96, SRZ ;  /* 0x0000000000607805 */ /* 0x000fe4000001ff00 */
        /* <DEDUP_REMOVED lines=16> */
[----:B-1----:R-:W-:Y:S02]  /*12a0*/  ISETP.GE.AND P0, PT, R11, 0x1, PT ;  /* 0x000000010b00780c */ /* 0x002fe40003f06270 */
[----:B------:R-:W-:Y:S02]  /*12b0*/  CS2R R128, SRZ ;  /* 0x0000000000807805 */ /* 0x000fe4000001ff00 */
[----:B----4-:R-:W-:-:S02]  /*12c0*/  R2UR UR8, R10 ;  /* 0x000000000a0872ca */ /* 0x010fc400000e0000 */
[----:B------:R-:W-:Y:S02]  /*12d0*/  CS2R R130, SRZ ;  /* 0x0000000000827805 */ /* 0x000fe4000001ff00 */
[----:B------:R-:W-:Y:S02]  /*12e0*/  CS2R R132, SRZ ;  /* 0x0000000000847805 */ /* 0x000fe4000001ff00 */
[----:B------:R-:W-:Y:S02]  /*12f0*/  CS2R R134, SRZ ;  /* 0x0000000000867805 */ /* 0x000fe4000001ff00 */
[----:B------:R-:W-:Y:S02]  /*1300*/  CS2R R136, SRZ ;  /* 0x0000000000887805 */ /* 0x000fe4000001ff00 */
[----:B------:R-:W-:Y:S02]  /*1310*/  CS2R R138, SRZ ;  /* 0x00000000008a7805 */ /* 0x000fe4000001ff00 */
[----:B------:R-:W-:Y:S01]  /*1320*/  CS2R R140, SRZ ;  /* 0x00000000008c7805 */ /* 0x000fe2000001ff00 */
[----:B------:R-:W-:Y:S01]  /*1330*/  IMAD.MOV.U32 R143, RZ, RZ, RZ ;  /* 0x000000ffff8f7224 */ /* 0x000fe200078e00ff */
[----:B------:R-:W-:Y:S01]  /*1340*/  CS2R R56, SRZ ;  /* 0x0000000000387805 */ /* 0x000fe2000001ff00 */
[----:B------:R-:W-:Y:S01]  /*1350*/  IMAD.MOV.U32 R145, RZ, RZ, RZ ;  /* 0x000000ffff917224 */ /* 0x000fe200078e00ff */
[----:B------:R-:W-:Y:S01]  /*1360*/  CS2R R58, SRZ ;  /* 0x00000000003a7805 */ /* 0x000fe2000001ff00 */
[----:B--23--:R-:W-:Y:S01]  /*1370*/  IMAD.U32 R13, RZ, RZ, UR4 ;  /* 0x00000004ff0d7e24 */ /* 0x00cfe2000f8e00ff */
[----:B------:R-:W-:Y:S01]  /*1380*/  CS2R R60, SRZ ;  /* 0x00000000003c7805 */ /* 0x000fe2000001ff00 */
[----:B------:R-:W-:Y:S01]  /*1390*/  ULEA.HI UR10, UR8, UR8, URZ, 0x1 ;  /* 0x00000008080a7291 */ /* 0x000fe2000f8f083f */
[----:B------:R-:W-:-:S02]  /*13a0*/  CS2R R62, SRZ ;  /* 0x00000000003e7805 */ /* 0x000fc4000001ff00 */
[----:B------:R-:W-:Y:S02]  /*13b0*/  CS2R R64, SRZ ;  /* 0x0000000000407805 */ /* 0x000fe4000001ff00 */
[----:B------:R-:W-:Y:S01]  /*13c0*/  CS2R R66, SRZ ;  /* 0x0000000000427805 */ /* 0x000fe2000001ff00 */
[----:B------:R-:W-:Y:S01]  /*13d0*/  ULOP3.LUT UR11, UR10, 0xffffe, URZ, 0xc0, !UPT ;  /* 0x000ffffe0a0b7892 */ /* 0x000fe2000f8ec03f */
[----:B------:R-:W-:Y:S01]  /*13e0*/  CS2R R68, SRZ ;  /* 0x0000000000447805 */ /* 0x000fe2000001ff00 */
[----:B0-----:R-:W-:Y:S01]  /*13f0*/  ULEA UR10, UR13, UR12, 0x18 ;  /* 0x0000000c0d0a7291 */ /* 0x001fe2000f8ec03f */
[----:B------:R-:W-:Y:S01]  /*1400*/  CS2R R70, SRZ ;  /* 0x0000000000467805 */ /* 0x000fe2000001ff00 */
[----:B------:R-:W-:Y:S01]  /*1410*/  UIADD3 UR11, UR8, -UR11, URZ ;  /* 0x8000000b080b7290 */ /* 0x000fe2000fffe03f */
[----:B------:R-:W-:Y:S02]  /*1420*/  CS2R R72, SRZ ;  /* 0x0000000000487805 */ /* 0x000fe4000001ff00 */
[----:B------:R-:W-:Y:S01]  /*1430*/  CS2R R74, SRZ ;  /* 0x00000000004a7805 */ /* 0x000fe2000001ff00 */
[----:B------:R-:W-:Y:S01]  /*1440*/  UMOV UR8, URZ ;  /* 0x0000003f00087c82 */ /* 0x000fe20008000000 */
[----:B------:R-:W-:Y:S01]  /*1450*/  ULEA UR11, UR11, UR10, 0xc ;  /* 0x0000000a0b0b7291 */ /* 0x000fe2000f8e603f */
[----:B------:R-:W-:-:S02]  /*1460*/  CS2R R76, SRZ ;  /* 0x00000000004c7805 */ /* 0x000fc4000001ff00 */
[----:B------:R-:W-:Y:S02]  /*1470*/  CS2R R78, SRZ ;  /* 0x00000000004e7805 */ /* 0x000fe4000001ff00 */
[----:B------:R-:W-:Y:S01]  /*1480*/  CS2R R80, SRZ ;  /* 0x0000000000507805 */ /* 0x000fe2000001ff00 */
[----:B------:R-:W-:Y:S01]  /*1490*/  UIADD3 UR11, UR11, 0x200, URZ ;  /* 0x000002000b0b7890 */ /* 0x000fe2000fffe03f */
[----:B------:R-:W-:Y:S02]  /*14a0*/  CS2R R82, SRZ ;  /* 0x0000000000527805 */ /* 0x000fe4000001ff00 */
[----:B------:R-:W-:Y:S02]  /*14b0*/  CS2R R84, SRZ ;  /* 0x0000000000547805 */ /* 0x000fe4000001ff00 */
[----:B------:R-:W-:Y:S01]  /*14c0*/  CS2R R86, SRZ ;  /* 0x0000000000567805 */ /* 0x000fe2000001ff00 */
[----:B------:R-:W-:Y:S01]  /*14d0*/  USHF.R.U32.HI UR11, URZ, 0x4, UR11 ;  /* 0x000000043f0b7899 */ /* 0x000fe2000801160b */
[----:B------:R-:W-:-:S02]  /*14e0*/  CS2R R24, SRZ ;  /* 0x0000000000187805 */ /* 0x000fc4000001ff00 */
[----:B------:R-:W-:Y:S02]  /*14f0*/  CS2R R26, SRZ ;  /* 0x00000000001a7805 */ /* 0x000fe4000001ff00 */
[----:B------:R-:W-:Y:S01]  /*1500*/  CS2R R28, SRZ ;  /* 0x00000000001c7805 */ /* 0x000fe2000001ff00 */
[----:B------:R-:W-:Y:S01]  /*1510*/  ULOP3.LUT UR11, UR11, 0x3fff, URZ, 0xc0, !UPT ;  /* 0x00003fff0b0b7892 */ /* 0x000fe2000f8ec03f */
        /* <DEDUP_REMOVED lines=12> */
[----:B------:R-:W-:Y:S01]  /*15e0*/  CS2R R54, SRZ ;  /* 0x0000000000367805 */ /* 0x000fe2000001ff00 */
[----:B------:R-:W-:Y:S06]  /*15f0*/  @!P0 BRA `(.L_x_14) ;  /* 0x0000000800588947 */ /* 0x000fec0003800000 */
[----:B------:R-:W-:-:S13]  /*1600*/  ISETP.NE.AND P1, PT, R142, 0x3, PT ;  /* 0x000000038e00780c */ /* 0x000fda0003f25270 */
[----:B------:R-:W-:Y:S05]  /*1610*/  @!P1 BRA `(.L_x_15) ;  /* 0x0000000000049947 */ /* 0x000fea0003800000 */
[----:B------:R-:W-:Y:S01]  /*1620*/  BPT.TRAP 0x1 ;  /* 0x000000040000795c */ /* 0x000fe20000300000 */
.L_x_15:
[----:B------:R-:W-:Y:S01]  /*1630*/  ULEA UR6, UR5, UR10, 0x3 ;  /* 0x0000000a05067291 */ /* 0x000fe2000f8e183f */
[----:B------:R-:W-:-:S05]  /*1640*/  IMAD.U32 R10, RZ, RZ, UR4 ;  /* 0x00000004ff0a7e24 */ /* 0x000fca000f8e00ff */
[----:B------:R-:W-:-:S04]  /*1650*/  SHF.L.U32 R10, R10, 0x1f, RZ ;  /* 0x0000001f0a0a7819 */ /* 0x000fc800000006ff */
[----:B------:R0:W1:Y:S01]  /*1660*/  SYNCS.PHASECHK.TRANS64.TRYWAIT P0, [UR6], R10 ;  /* 0x0000000aff0075a7 */ /* 0x0000620008000146 */
[----:B------:R-:W-:Y:S05]  /*1670*/  @!P1 BRA `(.L_x_16) ;  /* 0x0000000000049947 */ /* 0x000fea0003800000 */
[----:B------:R-:W-:Y:S01]  /*1680*/  BPT.TRAP 0x1 ;  /* 0x000000040000795c */ /* 0x000fe20000300000 */
.L_x_16:
[----:B-1----:R-:W-:Y:S05]  /*1690*/  @P0 BRA `(.L_x_17) ;  /* 0x0000000000080947 */ /* 0x002fea0003800000 */
[----:B------:R-:W1:Y:S02]  /*16a0*/  SYNCS.PHASECHK.TRANS64.TRYWAIT P0, [UR6], R10 ;  /* 0x0000000aff0075a7 */ /* 0x000e640008000146 */
[----:B-1----:R-:W-:Y:S05]  /*16b0*/  @!P0 BRA `(.L_x_18) ;  /* 0x00000084002c8947 */ /* 0x002fea0003800000 */
.L_x_17:
[----:B------:R-:W-:Y:S01]  /*16c0*/  UIADD3 UR6, UR10, 0x2a200, URZ ;  /* 0x0002a2000a067890 */ /* 0x000fe2000fffe03f */
[----:B------:R-:W-:Y:S01]  /*16d0*/  WARPGROUP.ARRIVE ;  /* 0x00000000000079c5 */ /* 0x000fe20000000000 */
[----:B------:R-:W-:Y:S01]  /*16e0*/  ULOP3.LUT UR8, UR11, 0x10000, URZ, 0xfc, !UPT ;  /* 0x000100000b087892 */ /* 0x000fe2000f8efc3f */
[----:B------:R-:W-:Y:S01]  /*16f0*/  CS2R R18, SRZ ;  /* 0x0000000000127805 */ /* 0x000fe2000001ff00 */
[----:B------:R-:W-:Y:S01]  /*1700*/  USHF.R.U32.HI UR6, URZ, 0x4, UR6 ;  /* 0x000000043f067899 */ /* 0x000fe20008011606 */
[----:B------:R-:W-:Y:S01]  /*1710*/  CS2R R16, SRZ ;  /* 0x0000000000107805 */ /* 0x000fe2000001ff00 */
[----:B------:R-:W-:Y:S01]  /*1720*/  UIMAD UR8, UR5, 0x300, UR8 ;  /* 0x00000300050878a4 */ /* 0x000fe2000f8e0208 */
[----:B------:R-:W-:Y:S01]  /*1730*/  CS2R R20, SRZ ;  /* 0x0000000000147805 */ /* 0x000fe2000001ff00 */
[----:B------:R-:W-:Y:S01]  /*1740*/  ULOP3.LUT UR6, UR6, 0x3fff, URZ, 0xc0, !UPT ;  /* 0x00003fff06067892 */ /* 0x000fe2000f8ec03f */
[----:B------:R-:W-:Y:S01]  /*1750*/  CS2R R22, SRZ ;  /* 0x0000000000167805 */ /* 0x000fe2000001ff00 */
[----:B------:R-:W-:Y:S01]  /*1760*/  UMOV UR13, 0x80000020 ;  /* 0x80000020000d7882 */ /* 0x000fe20000000000 */
[----:B------:R-:W-:Y:S01]  /*1770*/  UMOV UR15, 0x80000020 ;  /* 0x80000020000f7882 */ /* 0x000fe20000000000 */
[----:B------:R-:W-:Y:S01]  /*1780*/  ULOP3.LUT UR6, UR6, 0x10000, URZ, 0xfc, !UPT ;  /* 0x0001000006067892 */ /* 0x000fe2000f8efc3f */
[----:B------:R-:W-:Y:S01]  /*1790*/  CS2R R88, SRZ ;  /* 0x0000000000587805 */ /* 0x000fe2000001ff00 */
[----:B------:R-:W-:Y:S01]  /*17a0*/  UMOV UR12, UR8 ;  /* 0x00000008000c7c82 */ /* 0x000fe20008000000 */
[----:B------:R-:W-:Y:S01]  /*17b0*/  CS2R R90, SRZ ;  /* 0x00000000005a7805 */ /* 0x000fe2000001ff00 */
[----:B------:R-:W-:Y:S01]  /*17c0*/  ULEA UR7, UR5, UR6, 0x8 ;  /* 0x0000000605077291 */ /* 0x000fe2000f8e403f */
[----:B------:R-:W-:Y:S01]  /*17d0*/  CS2R R92, SRZ ;  /* 0x00000000005c7805 */ /* 0x000fe2000001ff00 */
[----:B------:R-:W-:Y:S01]  /*17e0*/  UIADD3 UR6, UR8, 0x200, URZ ;  /* 0x0000020008067890 */ /* 0x000fe2000fffe03f */
[----:B------:R-:W-:-:S02]  /*17f0*/  CS2R R96, SRZ ;  /* 0x0000000000607805 */ /* 0x000fc4000001ff00 */
[----:B------:R-:W-:Y:S02]  /*1800*/  CS2R R94, SRZ ;  /* 0x00000000005e7805 */ /* 0x000fe4000001ff00 */
[----:B------:R-:W-:Y:S02]  /*1810*/  CS2R R98, SRZ ;  /* 0x0000000000627805 */ /* 0x000fe4000001ff00 */
[----:B------:R-:W-:Y:S01]  /*1820*/  CS2R R100, SRZ ;  /* 0x0000000000647805 */ /* 0x000fe2000001ff00 */
[----:B------:R-:W-:Y:S01]  /*1830*/  UMOV UR14, UR7 ;  /* 0x00000007000e7c82 */ /* 0x000fe20008000000 */
[----:B------:R-:W-:Y:S01]  /*1840*/  CS2R R102, SRZ ;  /* 0x0000000000667805 */ /* 0x000fe2000001ff00 */
[----:B------:R-:W-:Y:S01]  /*1850*/  QGMMA.64x64x32.F32.E4M3.E4M3 R56, gdesc[UR12], RZ, !UPT ;  /* 0x00e000000c3879f3 */ /* 0x000fe2000c7008ff */
[----:B------:R-:W-:Y:S01]  /*1860*/  UMOV UR12, UR6 ;  /* 0x00000006000c7c82 */ /* 0x000fe20008000000 */
[----:B------:R-:W-:Y:S01]  /*1870*/  UMOV UR13, 0x80000020 ;  /* 0x80000020000d7882 */ /* 0x000fe20000000000 */
[----:B------:R-:W-:Y:S01]  /*1880*/  UMOV UR6, 0x2 ;  /* 0x0000000200067882 */ /* 0x000fe20000000000 */
[----:B------:R-:W-:Y:S01]  /*1890*/  QGMMA.64x64x32.F32.E4M3.E4M3 R24, gdesc[UR12], RZ, !UPT ;  /* 0x00e000000c1879f3 */ /* 0x000fe2000c7008ff */
[----:B------:R-:W-:Y:S01]  /*18a0*/  UIADD3 UR14, UR7, 0x2, URZ ;  /* 0x00000002070e7890 */ /* 0x000fe2000fffe03f */
[----:B------:R-:W-:Y:S01]  /*18b0*/  CS2R R104, SRZ ;  /* 0x0000000000687805 */ /* 0x000fe2000001ff00 */
[----:B------:R-:W-:Y:S01]  /*18c0*/  UIADD3 UR12, UR8, 0x2, URZ ;  /* 0x00000002080c7890 */ /* 0x000fe2000fffe03f */
[----:B------:R-:W-:Y:S01]  /*18d0*/  CS2R R108, SRZ ;  /* 0x00000000006c7805 */ /* 0x000fe2000001ff00 */
[----:B------:R-:W-:Y:S01]  /*18e0*/  ULDC UR7, c[0x0][0x50c] ;  /* 0x0001430000077ab9 */ /* 0x000fe20000000800 */
[----:B------:R-:W-:Y:S01]  /*18f0*/  UIADD3 UR8, UR8, 0x202, URZ ;  /* 0x0000020208087890 */ /* 0x000fe2000fffe03f */
[----:B------:R-:W-:Y:S01]  /*1900*/  CS2R R106, SRZ ;  /* 0x00000000006a7805 */ /* 0x000fe2000001ff00 */
[----:B------:R-:W-:Y:S01]  /*1910*/  UISETP.NE.AND UP0, UPT, UR7, 0x2, UPT ;  /* 0x000000020700788c */ /* 0x000fe2000bf05270 */
[----:B------:R-:W-:Y:S01]  /*1920*/  CS2R R110, SRZ ;  /* 0x00000000006e7805 */ /* 0x000fe2000001ff00 */
[----:B------:R-:W-:Y:S01]  /*1930*/  UMOV UR13, 0x80000020 ;  /* 0x80000020000d7882 */ /* 0x000fe20000000000 */
[----:B------:R-:W-:Y:S01]  /*1940*/  UMOV UR15, 0x80000020 ;  /* 0x80000020000f7882 */ /* 0x000fe20000000000 */
[----:B------:R-:W-:Y:S01]  /*1950*/  USEL UR7, URZ, 0x1, UP0 ;  /* 0x000000013f077887 */ /* 0x000fe20008000000 */
[----:B------:R-:W-:-:S02]  /*1960*/  CS2R R112, SRZ ;  /* 0x0000000000707805 */ /* 0x000fc4000001ff00 */
[----:B------:R-:W-:Y:S02]  /*1970*/  CS2R R114, SRZ ;  /* 0x0000000000727805 */ /* 0x000fe4000001ff00 */
[----:B------:R-:W-:Y:S02]  /*1980*/  CS2R R116, SRZ ;  /* 0x0000000000747805 */ /* 0x000fe4000001ff00 */
[----:B------:R-:W-:Y:S02]  /*1990*/  CS2R R118, SRZ ;  /* 0x0000000000767805 */ /* 0x000fe4000001ff00 */
[----:B------:R-:W-:Y:S02]  /*19a0*/  CS2R R120, SRZ ;  /* 0x0000000000787805 */ /* 0x000fe4000001ff00 */
[----:B------:R-:W-:Y:S02]  /*19b0*/  ISETP.NE.AND P0, PT, RZ, UR7, PT ;  /* 0x00000007ff007c0c */ /* 0x000fe4000bf05270 */
        /* <DEDUP_REMOVED lines=10> */
[----:B------:R-:W-:Y:S02]  /*1a60*/  IMAD.MOV.U32 R143, RZ, RZ, RZ ;  /* 0x000000ffff8f7224 */ /* 0x000fe400078e00ff */
[----:B------:R-:W-:Y:S01]  /*1a70*/  IMAD.MOV.U32 R145, RZ, RZ, RZ ;  /* 0x000000ffff917224 */ /* 0x000fe200078e00ff */
[----:B------:R-:W-:Y:S01]  /*1a80*/  QGMMA.64x64x32.F32.E4M3.E4M3 R56, gdesc[UR12], R56 ;  /* 0x00e000000c3879f3 */ /* 0x000fe20008700838 */
[----:B------:R-:W-:Y:S01]  /*1a90*/  UMOV UR12, UR8 ;  /* 0x00000008000c7c82 */ /* 0x000fe20008000000 */
[----:B------:R-:W-:-:S02]  /*1aa0*/  UMOV UR13, 0x80000020 ;  /* 0x80000020000d7882 */ /* 0x000fc40000000000 */
[----:B------:R-:W-:Y:S01]  /*1ab0*/  QGMMA.64x64x32.F32.E4M3.E4M3 R24, gdesc[UR12], R24, gsb0 ;  /* 0x00e000000c1879f3 */ /* 0x000fe20008000818 */
[----:B------:R-:W-:Y:S05]  /*1ac0*/  @!P0 BRA `(.L_x_19) ;  /* 0x0000000400088947 */ /* 0x000fea0003800000 */
[----:B------:R-:W-:Y:S02]  /*1ad0*/  WARPGROUP.DEPBAR.LE gsb0, 0x0 ;  /* 0x00008000000079c5 */ /* 0x000fe40000010000 */
[----:B------:R-:W-:-:S01]  /*1ae0*/  FADD R145, RZ, R56 ;  /* 0x00000038ff917221 */ /* 0x000fc20000000000 */
[----:B------:R-:W-:Y:S01]  /*1af0*/  FADD R140, RZ, R57 ;  /* 0x00000039ff8c7221 */ /* 0x000fe20000000000 */
        /* <DEDUP_REMOVED lines=62> */
[----:B------:R-:W-:-:S06]  /*1ee0*/  UMOV UR6, URZ ;  /* 0x0000003f00067c82 */ /* 0x000fcc0008000000 */
.L_x_19:
[----:B------:R-:W-:-:S04]  /*1ef0*/  UIADD3 UR18, UR5, 0x1, URZ ;  /* 0x0000000105127890 */ /* 0x000fc8000fffe03f */
[----:B------:R-:W-:-:S04]  /*1f00*/  UISETP.NE.AND UP0, UPT, UR18, 0xe, UPT ;  /* 0x0000000e1200788c */ /* 0x000fc8000bf05270 */
[----:B------:R-:W-:Y:S02]  /*1f10*/  USEL UR8, URZ, 0x1, UP0 ;  /* 0x000000013f087887 */ /* 0x000fe40008000000 */
[----:B------:R-:W-:Y:S02]  /*1f20*/  USEL UR18, UR18, URZ, UP0 ;  /* 0x0000003f12127287 */ /* 0x000fe40008000000 */
[----:B------:R-:W-:-:S06]  /*1f30*/  ULOP3.LUT UR8, UR4, UR8, URZ, 0x3c, !UPT ;  /* 0x0000000804087292 */ /* 0x000fcc000f8e3c3f */
[----:B------:R-:W-:Y:S01]  /*1f40*/  IMAD.U32 R13, RZ, RZ, UR8 ;  /* 0x00000008ff0d7e24 */ /* 0x000fe2000f8e00ff */
[----:B------:R-:W-:-:S06]  /*1f50*/  UMOV UR8, 0x1 ;  /* 0x0000000100087882 */ /* 0x000fcc0000000000 */
.L_x_14:
[----:B------:R-:W-:-:S04]  /*1f60*/  UISETP.LT.AND UP0, UPT, UR9, 0x1, UPT ;  /* 0x000000010900788c */ /* 0x000fc8000bf01270 */
[----:B------:R-:W-:-:S04]  /*1f70*/  USEL UR12, UR9, 0x1, UP0 ;  /* 0x00000001090c7887 */ /* 0x000fc80008000000 */
[----:B------:R-:W-:-:S04]  /*1f80*/  UIADD3 UR12, UR9, -UR12, URZ ;  /* 0x8000000c090c7290 */ /* 0x000fc8000fffe03f */
[----:B------:R-:W-:-:S06]  /*1f90*/  UISETP.GE.AND UP0, UPT, UR12, 0x1, UPT ;  /* 0x000000010c00788c */ /* 0x000fcc000bf06270 */
[----:B------:R-:W-:-:S13]  /*1fa0*/  PLOP3.LUT P0, PT, PT, PT, UP0, 0x80, 0x0 ;  /* 0x000000000000781c */ /* 0x000fda0003f0f008 */
[----:B------:R-:W-:Y:S05]  /*1fb0*/  @!P0 BRA `(.L_x_20) ;  /* 0x00000008002c8947 */ /* 0x000fea0003800000 */
[----:B01----:R-:W-:Y:S01]  /*1fc0*/  IMAD.U32 R10, RZ, RZ, UR12 ;  /* 0x0000000cff0a7e24 */ /* 0x003fe2000f8e00ff */
[----:B------:R-:W-:Y:S01]  /*1fd0*/  UMOV UR19, UR5 ;  /* 0x0000000500137c82 */ /* 0x000fe20008000000 */
[----:B------:R-:W-:-:S05]  /*1fe0*/  ULDC UR21, c[0x0][0x50c] ;  /* 0x0001430000157ab9 */ /* 0x000fca0000000800 */
.L_x_28:
[----:B------:R-:W-:-:S13]  /*1ff0*/  ISETP.NE.AND P1, PT, R142, 0x3, PT ;  /* 0x000000038e00780c */ /* 0x000fda0003f25270 */
[----:B01----:R-:W-:Y:S05]  /*2000*/  @!P1 BRA `(.L_x_21) ;  /* 0x0000000000049947 */ /* 0x003fea0003800000 */
[----:B------:R-:W-:Y:S01]  /*2010*/  BPT.TRAP 0x1 ;  /* 0x000000040000795c */ /* 0x000fe20000300000 */
.L_x_21:
[----:B------:R-:W0:Y:S01]  /*2020*/  S2UR UR12, SR_CgaCtaId ;  /* 0x00000000000c79c3 */ /* 0x000e220000008800 */
[----:B------:R-:W-:Y:S01]  /*2030*/  UMOV UR10, 0x400 ;  /* 0x00000400000a7882 */ /* 0x000fe20000000000 */
[----:B------:R-:W-:Y:S01]  /*2040*/  SHF.L.U32 R11, R13, 0x1f, RZ ;  /* 0x0000001f0d0b7819 */ /* 0x000fe200000006ff */
[----:B0-----:R-:W-:-:S04]  /*2050*/  ULEA UR10, UR12, UR10, 0x18 ;  /* 0x0000000a0c0a7291 */ /* 0x001fc8000f8ec03f */
[----:B------:R-:W-:-:S09]  /*2060*/  ULEA UR12, UR18, UR10, 0x3 ;  /* 0x0000000a120c7291 */ /* 0x000fd2000f8e183f */
[----:B------:R0:W1:Y:S01]  /*2070*/  SYNCS.PHASECHK.TRANS64.TRYWAIT P0, [UR12], R11 ;  /* 0x0000000bff0075a7 */ /* 0x000062000800014c */
[----:B------:R-:W-:Y:S05]  /*2080*/  @!P1 BRA `(.L_x_22) ;  /* 0x0000000000049947 */ /* 0x000fea0003800000 */
[----:B------:R-:W-:Y:S01]  /*2090*/  BPT.TRAP 0x1 ;  /* 0x000000040000795c */ /* 0x000fe20000300000 */
.L_x_22:
[----:B-1----:R-:W-:Y:S05]  /*20a0*/  @P0 BRA `(.L_x_23) ;  /* 0x0000000000080947 */ /* 0x002fea0003800000 */
[----:B------:R-:W1:Y:S02]  /*20b0*/  SYNCS.PHASECHK.TRANS64.TRYWAIT P0, [UR12], R11 ;  /* 0x0000000bff0075a7 */ /* 0x000e64000800014c */
[----:B-1----:R-:W-:Y:S05]  /*20c0*/  @!P0 BRA `(.L_x_24) ;  /* 0x0000007800c08947 */ /* 0x002fea0003800000 */
.L_x_23:
[----:B------:R-:W-:Y:S01]  /*20d0*/  UIADD3 UR12, UR10, 0x2a200, URZ ;  /* 0x0002a2000a0c7890 */ /* 0x000fe2000fffe03f */
[----:B------:R-:W-:Y:S01]  /*20e0*/  WARPGROUP.ARRIVE ;  /* 0x00000000000079c5 */ /* 0x000fe20000000000 */
[----:B------:R-:W-:Y:S02]  /*20f0*/  UISETP.NE.AND UP0, UPT, UR7, URZ, UPT ;  /* 0x0000003f0700728c */ /* 0x000fe4000bf05270 */
[----:B------:R-:W-:Y:S02]  /*2100*/  USHF.R.U32.HI UR12, URZ, 0x4, UR12 ;  /* 0x000000043f0c7899 */ /* 0x000fe4000801160c */
[----:B------:R-:W-:Y:S02]  /*2110*/  USEL UR8, UR8, URZ, !UP0 ;  /* 0x0000003f08087287 */ /* 0x000fe4000c000000 */
[----:B------:R-:W-:Y:S02]  /*2120*/  ULOP3.LUT UR12, UR12, 0x3fff, URZ, 0xc0, !UPT ;  /* 0x00003fff0c0c7892 */ /* 0x000fe4000f8ec03f */
[----:B------:R-:W-:-:S02]  /*2130*/  ULOP3.LUT UR7, UR11, 0x10000, URZ, 0xfc, !UPT ;  /* 0x000100000b077892 */ /* 0x000fc4000f8efc3f */
[----:B------:R-:W-:Y:S02]  /*2140*/  ULOP3.LUT UR12, UR12, 0x10000, URZ, 0xfc, !UPT ;  /* 0x000100000c0c7892 */ /* 0x000fe4000f8efc3f */
[----:B------:R-:W-:Y:S02]  /*2150*/  UISETP.NE.U32.AND UP0, UPT, UR8, URZ, UPT ;  /* 0x0000003f0800728c */ /* 0x000fe4000bf05070 */
[----:B------:R-:W-:Y:S02]  /*2160*/  UIMAD UR8, UR18, 0x300, UR7 ;  /* 0x00000300120878a4 */ /* 0x000fe4000f8e0207 */
[----:B------:R-:W-:Y:S02]  /*2170*/  ULEA UR7, UR18, UR12, 0x8 ;  /* 0x0000000c12077291 */ /* 0x000fe4000f8e403f */
[----:B------:R-:W-:Y:S01]  /*2180*/  UIADD3 UR20, UR8, 0x200, URZ ;  /* 0x0000020008147890 */ /* 0x000fe2000fffe03f */
[----:B------:R-:W-:Y:S02]  /*2190*/  UMOV UR13, 0x80000020 ;  /* 0x80000020000d7882 */ /* 0x000fe40000000000 */
[----:B------:R-:W-:Y:S01]  /*21a0*/  UMOV UR12, UR8 ;  /* 0x00000008000c7c82 */ /* 0x000fe20008000000 */
[----:B------:R-:W-:Y:S01]  /*21b0*/  UMOV UR15, 0x80000020 ;  /* 0x80000020000f7882 */ /* 0x000fe20000000000 */
[----:B------:R-:W-:Y:S01]  /*21c0*/  UMOV UR14, UR7 ;  /* 0x00000007000e7c82 */ /* 0x000fe20008000000 */
[----:B------:R-:W-:Y:S01]  /*21d0*/  UIADD3 UR6, UR6, 0x2, URZ ;  /* 0x0000000206067890 */ /* 0x000fe2000fffe03f */
[----:B------:R-:W-:Y:S01]  /*21e0*/  QGMMA.64x64x32.F32.E4M3.E4M3 R56, gdesc[UR12], R56, UP0 ;  /* 0x00e000000c3879f3 */ /* 0x000fe2000bf00838 */
[----:B------:R-:W-:Y:S01]  /*21f0*/  UMOV UR12, UR20 ;  /* 0x00000014000c7c82 */ /* 0x000fe20008000000 */
[----:B------:R-:W-:-:S02]  /*2200*/  UMOV UR13, 0x80000020 ;  /* 0x80000020000d7882 */ /* 0x000fc40000000000 */
[----:B------:R-:W-:Y:S01]  /*2210*/  QGMMA.64x64x32.F32.E4M3.E4M3 R24, gdesc[UR12], R24, UP0 ;  /* 0x00e000000c1879f3 */ /* 0x000fe2000bf00818 */
[----:B------:R-:W-:Y:S02]  /*2220*/  UIADD3 UR12, UR8, 0x2, URZ ;  /* 0x00000002080c7890 */ /* 0x000fe4000fffe03f */
[----:B------:R-:W-:Y:S02]  /*2230*/  UIADD3 UR14, UR7, 0x2, URZ ;  /* 0x00000002070e7890 */ /* 0x000fe4000fffe03f */
[----:B------:R-:W-:Y:S01]  /*2240*/  UIADD3 UR8, UR8, 0x202, URZ ;  /* 0x0000020208087890 */ /* 0x000fe2000fffe03f */
[----:B------:R-:W-:Y:S01]  /*2250*/  UMOV UR13, 0x80000020 ;  /* 0x80000020000d7882 */ /* 0x000fe20000000000 */
[----:B------:R-:W-:Y:S01]  /*2260*/  UMOV UR15, 0x80000020 ;  /* 0x80000020000f7882 */ /* 0x000fe20000000000 */
[----:B------:R-:W-:-:S04]  /*2270*/  UISETP.NE.AND UP0, UPT, UR6, UR21, UPT ;  /* 0x000000150600728c */ /* 0x000fc8000bf05270 */
[----:B------:R-:W-:-:S06]  /*2280*/  USEL UR7, URZ, 0x1, UP0 ;  /* 0x000000013f077887 */ /* 0x000fcc0008000000 */
[----:B------:R-:W-:Y:S01]  /*2290*/  ISETP.NE.AND P0, PT, RZ, UR7, PT ;  /* 0x00000007ff007c0c */ /* 0x000fe2000bf05270 */
[----:B------:R-:W-:Y:S01]  /*22a0*/  QGMMA.64x64x32.F32.E4M3.E4M3 R56, gdesc[UR12], R56 ;  /* 0x00e000000c3879f3 */ /* 0x000fe20008700838 */
[----:B------:R-:W-:Y:S01]  /*22b0*/  UMOV UR12, UR8 ;  /* 0x00000008000c7c82 */ /* 0x000fe20008000000 */
[----:B------:R-:W-:Y:S02]  /*22c0*/  UMOV UR13, 0x80000020 ;  /* 0x80000020000d7882 */ /* 0x000fe40000000000 */
[----:B------:R-:W-:Y:S03]  /*22d0*/  QGMMA.64x64x32.F32.E4M3.E4M3 R24, gdesc[UR12], R24, gsb0 ;  /* 0x00e000000c1879f3 */ /* 0x000fe60008000818 */
[----:B------:R-:W-:-:S05]  /*22e0*/  WARPGROUP.DEPBAR.LE gsb0, 0x1 ;  /* 0x00008000000079c5 */ /* 0x000fca0000010100 */
[----:B------:R-:W-:Y:S05]  /*22f0*/  @!P0 BRA `(.L_x_25) ;  /* 0x0000000400088947 */ /* 0x000fea0003800000 */
[----:B------:R-:W-:Y:S02]  /*2300*/  WARPGROUP.DEPBAR.LE gsb0, 0x0 ;  /* 0x00008000000079c5 */ /* 0x000fe40000010000 */
[----:B------:R-:W-:-:S01]  /*2310*/  FADD R145, R56, R145 ;  /* 0x0000009138917221 */ /* 0x000fc20000000000 */
[----:B------:R-:W-:Y:S01]  /*2320*/  FADD R140, R57, R140 ;  /* 0x0000008c398c7221 */ /* 0x000fe20000000000 */
        /* <DEDUP_REMOVED lines=62> */
[----:B------:R-:W-:-:S06]  /*2710*/  UMOV UR6, URZ ;  /* 0x0000003f00067c82 */ /* 0x000fcc0008000000 */
.L_x_25:
[----:B------:R-:W-:Y:S05]  /*2720*/  @!P1 BRA `(.L_x_26) ;  /* 0x0000000000049947 */ /* 0x000fea0003800000 */
[----:B------:R-:W-:Y:S01]  /*2730*/  BPT.TRAP 0x1 ;  /* 0x000000040000795c */ /* 0x000fe20000300000 */
.L_x_26:
[----:B------:R-:W-:Y:S01]  /*2740*/  ULEA UR8, UR19, UR10, 0x3 ;  /* 0x0000000a13087291 */ /* 0x000fe2000f8e183f */
[----:B------:R-:W-:-:S03]  /*2750*/  ISETP.GT.U32.AND P0, PT, R4, 0x1, PT ;  /* 0x000000010400780c */ /* 0x000fc60003f04070 */
[----:B------:R-:W-:-:S04]  /*2760*/  UIADD3 UR8, UR8, 0x70, URZ ;  /* 0x0000007008087890 */ /* 0x000fc8000fffe03f */
[----:B------:R-:W-:-:S09]  /*2770*/  UPRMT UR8, URZ, 0x654, UR8 ;  /* 0x000006543f087896 */ /* 0x000fd20008000008 */
[----:B------:R-:W-:Y:S01]  /*2780*/  SYNCS.ARRIVE.TRANS64.RED.A1T0 RZ, [UR8], RZ ;  /* 0x000000ffffff79a7 */ /* 0x000fe20008100408 */
[----:B------:R-:W-:Y:S05]  /*2790*/  @P0 BRA `(.L_x_27) ;  /* 0x0000000000040947 */ /* 0x000fea0003800000 */
[----:B------:R-:W-:Y:S01]  /*27a0*/  BPT.TRAP 0x1 ;  /* 0x000000040000795c */ /* 0x000fe20000300000 */
.L_x_27:
[----:B------:R-:W-:Y:S01]  /*27b0*/  UIADD3 UR18, UR18, 0x1, URZ ;  /* 0x0000000112127890 */ /* 0x000fe2000fffe03f */
[C---:B------:R-:W-:Y:S01]  /*27c0*/  ISETP.GT.AND P0, PT, R10.reuse, 0x1, PT ;  /* 0x000000010a00780c */ /* 0x040fe20003f04270 */
[----:B------:R-:W-:Y:S01]  /*27d0*/  UIADD3 UR19, UR19, 0x1, URZ ;  /* 0x0000000113137890 */ /* 0x000fe2000fffe03f */
[----:B------:R-:W-:Y:S01]  /*27e0*/  VIADD R10, R10, 0xffffffff ;  /* 0xffffffff0a0a7836 */ /* 0x000fe20000000000 */
[----:B------:R-:W-:Y:S02]  /*27f0*/  UISETP.NE.AND UP0, UPT, UR18, 0xe, UPT ;  /* 0x0000000e1200788c */ /* 0x000fe4000bf05270 */
[----:B------:R-:W-:Y:S02]  /*2800*/  UISETP.NE.AND UP1, UPT, UR19, 0xe, UPT ;  /* 0x0000000e1300788c */ /* 0x000fe4000bf25270 */
[----:B------:R-:W-:Y:S02]  /*2810*/  USEL UR8, URZ, 0x1, UP0 ;  /* 0x000000013f087887 */ /* 0x000fe40008000000 */
[----:B------:R-:W-:-:S02]  /*2820*/  USEL UR18, UR18, URZ, UP0 ;  /* 0x0000003f12127287 */ /* 0x000fc40008000000 */
[----:B------:R-:W-:Y:S02]  /*2830*/  USEL UR19, UR19, URZ, UP1 ;  /* 0x0000003f13137287 */ /* 0x000fe40008800000 */
[----:B------:R-:W-:Y:S01]  /*2840*/  LOP3.LUT R13, R13, UR8, RZ, 0x3c, !PT ;  /* 0x000000080d0d7c12 */ /* 0x000fe2000f8e3cff */
[----:B------:R-:W-:Y:S01]  /*2850*/  UMOV UR8, 0x1 ;  /* 0x0000000100087882 */ /* 0x000fe20000000000 */
[----:B------:R-:W-:Y:S08]  /*2860*/  @P0 BRA `(.L_x_28) ;  /* 0xfffffff400e00947 */ /* 0x000ff0000383ffff */
.L_x_20:
[----:B------:R-:W-:Y:S01]  /*2870*/  UISETP.NE.AND UP0, UPT, UR6, URZ, UPT ;  /* 0x0000003f0600728c */ /* 0x000fe2000bf05270 */
[----:B01----:R-:W0:Y:S03]  /*2880*/  LDC R10, c[0x0][0x28c] ;  /* 0x0000a300ff0a7b82 */ /* 0x003e260000000800 */
[----:B------:R-:W-:-:S06]  /*2890*/  USEL UR6, URZ, 0x1, !UP0 ;  /* 0x000000013f067887 */ /* 0x000fcc000c000000 */
[----:B------:R-:W-:Y:S02]  /*28a0*/  ISETP.NE.AND P0, PT, RZ, UR6, PT ;  /* 0x00000006ff007c0c */ /* 0x000fe4000bf05270 */
[----:B0-----:R-:W-:-:S11]  /*28b0*/  ISETP.GE.AND P1, PT, R10, 0x1, PT ;  /* 0x000000010a00780c */ /* 0x001fd60003f26270 */
[----:B------:R-:W-:Y:S05]  /*28c0*/  @!P0 BRA `(.L_x_29) ;  /* 0x0000000400048947 */ /* 0x000fea0003800000 */
[----:B------:R-:W-:Y:S02]  /*28d0*/  WARPGROUP.DEPBAR.LE gsb0, 0x0 ;  /* 0x00008000000079c5 */ /* 0x000fe40000010000 */
[----:B------:R-:W-:Y:S01]  /*28e0*/  FADD R145, R56, R145 ;  /* 0x0000009138917221 */ /* 0x000fe20000000000 */
        /* <DEDUP_REMOVED lines=62> */
[----:B------:R-:W-:-:S07]  /*2cd0*/  FADD R18, R18, R55 ;  /* 0x0000003712127221 */ /* 0x000fce0000000000 */
.L_x_29:
[----:B------:R-:W-:Y:S02]  /*2ce0*/  WARPGROUP.DEPBAR.LE gsb0, 0x0 ;  /* 0x00008000000079c5 */ /* 0x000fe40000010000 */
[----:B------:R-:W-:Y:S05]  /*2cf0*/  @!P1 BRA `(.L_x_30) ;  /* 0x0000000000449947 */ /* 0x000fea0003800000 */
[----:B------:R-:W-:-:S13]  /*2d00*/  ISETP.NE.AND P0, PT, R142, 0x3, PT ;  /* 0x000000038e00780c */ /* 0x000fda0003f05270 */
[----:B------:R-:W-:Y:S05]  /*2d10*/  @!P0 BRA `(.L_x_31) ;  /* 0x0000000000048947 */ /* 0x000fea0003800000 */
[----:B------:R-:W-:Y:S01]  /*2d20*/  BPT.TRAP 0x1 ;  /* 0x000000040000795c */ /* 0x000fe20000300000 */
.L_x_31:
[----:B------:R-:W-:Y:S01]  /*2d30*/  UISETP.LT.AND UP0, UPT, UR9, 0x1, UPT ;  /* 0x000000010900788c */ /* 0x000fe2000bf01270 */
[----:B------:R-:W-:-:S03]  /*2d40*/  ISETP.GT.U32.AND P0, PT, R4, 0x1, PT ;  /* 0x000000010400780c */ /* 0x000fc60003f04070 */
[----:B------:R-:W-:-:S04]  /*2d50*/  USEL UR8, UR9, 0x1, UP0 ;  /* 0x0000000109087887 */ /* 0x000fc80008000000 */
[----:B------:R-:W-:-:S04]  /*2d60*/  UIADD3 UR8, UR5, UR9, -UR8 ;  /* 0x0000000905087290 */ /* 0x000fc8000fffe808 */
[----:B------:R-:W-:-:S04]  /*2d70*/  USHF.R.U32.HI UR6, URZ, 0x1, UR8 ;  /* 0x000000013f067899 */ /* 0x000fc80008011608 */
[----:B------:R-:W-:-:S04]  /*2d80*/  UIMAD.WIDE.U32 UR6, UR6, -0x6db6db6d, URZ ;  /* 0x92492493060678a5 */ /* 0x000fc8000f8e003f */
[----:B------:R-:W-:-:S04]  /*2d90*/  USHF.R.U32.HI UR6, URZ, 0x2, UR7 ;  /* 0x000000023f067899 */ /* 0x000fc80008011607 */
[----:B------:R-:W-:-:S04]  /*2da0*/  UIMAD UR8, UR6, -0xe, UR8 ;  /* 0xfffffff2060878a4 */ /* 0x000fc8000f8e0208 */
[----:B------:R-:W-:-:S04]  /*2db0*/  ULEA UR8, UR8, UR10, 0x3 ;  /* 0x0000000a08087291 */ /* 0x000fc8000f8e183f */
[----:B------:R-:W-:-:S04]  /*2dc0*/  UIADD3 UR8, UR8, 0x70, URZ ;  /* 0x0000007008087890 */ /* 0x000fc8000fffe03f */
[----:B------:R-:W-:-:S09]  /*2dd0*/  UPRMT UR8, URZ, 0x654, UR8 ;  /* 0x000006543f087896 */ /* 0x000fd20008000008 */
[----:B------:R-:W-:Y:S01]  /*2de0*/  SYNCS.ARRIVE.TRANS64.RED.A1T0 RZ, [UR8], RZ ;  /* 0x000000ffffff79a7 */ /* 0x000fe20008100408 */
[----:B------:R-:W-:Y:S05]  /*2df0*/  @P0 BRA `(.L_x_30) ;  /* 0x0000000000040947 */ /* 0x000fea0003800000 */
[----:B------:R-:W-:Y:S01]  /*2e00*/  BPT.TRAP 0x1 ;  /* 0x000000040000795c */ /* 0x000fe20000300000 */
.L_x_30:
[----:B------:R-:W0:Y:S01]  /*2e10*/  LDC R28, c[0x0][0x288] ;  /* 0x0000a200ff1c7b82 */ /* 0x000e220000000800 */
[--C-:B------:R-:W-:Y:S01]  /*2e20*/  SHF.R.U32.HI R10, RZ, 0x2, R0.reuse ;  /* 0x00000002ff0a7819 */ /* 0x100fe20000011600 */
[----:B------:R-:W-:Y:S01]  /*2e30*/  IMAD.SHL.U32 R33, R7, 0x40, RZ ;  /* 0x0000004007217824 */ /* 0x000fe200078e00ff */
[----:B------:R-:W-:Y:S01]  /*2e40*/  SHF.R.U32.HI R13, RZ, 0x7, R0 ;  /* 0x00000007ff0d7819 */ /* 0x000fe20000011600 */
[----:B------:R-:W-:Y:S01]  /*2e50*/  UIADD3 UR5, UR9, UR5, URZ ;  /* 0x0000000509057290 */ /* 0x000fe2000fffe03f */
[----:B------:R-:W-:Y:S01]  /*2e60*/  LOP3.LUT R11, R10, 0x7, RZ, 0xc0, !PT ;  /* 0x000000070a0b7812 */ /* 0x000fe200078ec0ff */
[C---:B------:R-:W-:Y:S01]  /*2e70*/  IMAD.SHL.U32 R26, R0.reuse, 0x2, RZ ;  /* 0x00000002001a7824 */ /* 0x040fe200078e00ff */
[----:B------:R-:W-:Y:S01]  /*2e80*/  LOP3.LUT R10, R13, 0x1, RZ, 0xc0, !PT ;  /* 0x000000010d0a7812 */ /* 0x000fe200078ec0ff */
[----:B------:R-:W-:Y:S01]  /*2e90*/  UISETP.GT.U32.AND UP0, UPT, UR5, 0xd, UPT ;  /* 0x0000000d0500788c */ /* 0x000fe2000bf04070 */
[----:B------:R-:W-:Y:S01]  /*2ea0*/  LOP3.LUT R12, R0, 0x60, RZ, 0xc0, !PT ;  /* 0x00000060000c7812 */ /* 0x000fe200078ec0ff */
[----:B------:R-:W-:Y:S01]  /*2eb0*/  ULDC UR12, c[0x0][0x284] ;  /* 0x0000a100000c7ab9 */ /* 0x000fe20000000800 */
[----:B------:R-:W-:Y:S01]  /*2ec0*/  USHF.R.U32.HI UR6, URZ, 0x1, UR5 ;  /* 0x000000013f067899 */ /* 0x000fe20008011605 */
[----:B------:R-:W-:Y:S01]  /*2ed0*/  IMAD.SHL.U32 R14, R10, 0x40, RZ ;  /* 0x000000400a0e7824 */ /* 0x000fe200078e00ff */
[----:B------:R-:W-:Y:S01]  /*2ee0*/  SHF.R.U32.HI R12, RZ, 0x1, R12 ;  /* 0x00000001ff0c7819 */ /* 0x000fe2000001160c */
[----:B------:R-:W-:Y:S01]  /*2ef0*/  UISETP.LT.U32.AND UP0, UPT, UR9, 0xe, UP0 ;  /* 0x0000000e0900788c */ /* 0x000fe20008701070 */
[----:B------:R-:W-:Y:S01]  /*2f00*/  SHF.R.S32.HI R35, RZ, 0x1f, R5 ;  /* 0x0000001fff237819 */ /* 0x000fe20000011405 */
[----:B------:R-:W-:Y:S01]  /*2f10*/  UISETP.GE.U32.AND UP1, UPT, UR9, 0xe, UPT ;  /* 0x0000000e0900788c */ /* 0x000fe2000bf26070 */
[-CC-:B------:R-:W-:Y:S01]  /*2f20*/  IADD3 R13, RZ, -R12.reuse, -R11.reuse ;  /* 0x8000000cff0d7210 */ /* 0x180fe20007ffe80b */
[----:B------:R-:W-:Y:S01]  /*2f30*/  ULDC.64 UR10, c[0x0][0x5d0] ;  /* 0x00017400000a7ab9 */ /* 0x000fe20000000a00 */
[----:B------:R-:W-:Y:S01]  /*2f40*/  LOP3.LUT R11, R14, 0x40, R11, 0xe2, !PT ;  /* 0x000000400e0b7812 */ /* 0x000fe200078ee20b */
[----:B------:R-:W-:Y:S01]  /*2f50*/  UIMAD.WIDE.U32 UR6, UR6, -0x6db6db6d, URZ ;  /* 0x92492493060678a5 */ /* 0x000fe2000f8e003f */
[----:B------:R-:W-:Y:S01]  /*2f60*/  LOP3.LUT R26, R33, 0x6, R26, 0xf8, !PT ;  /* 0x00000006211a7812 */ /* 0x000fe200078ef81a */
[----:B------:R-:W-:Y:S01]  /*2f70*/  USEL UR8, URZ, 0x1, !UP0 ;  /* 0x000000013f087887 */ /* 0x000fe2000c000000 */
[----:B------:R-:W-:Y:S01]  /*2f80*/  LOP3.LUT R24, R11, R12, RZ, 0xfc, !PT ;  /* 0x0000000c0b187212 */ /* 0x000fe200078efcff */
[----:B------:R-:W-:Y:S01]  /*2f90*/  IMAD R12, R6, 0xc0, RZ ;  /* 0x000000c0060c7824 */ /* 0x000fe200078e02ff */
[----:B0-----:R-:W-:Y:S01]  /*2fa0*/  ISETP.GE.AND P0, PT, R33, R28, PT ;  /* 0x0000001c2100720c */ /* 0x001fe20003f06270 */
[----:B------:R-:W-:Y:S01]  /*2fb0*/  IMAD R13, R10, -0x40, R13 ;  /* 0xffffffc00a0d7824 */ /* 0x000fe200078e020d */
[----:B------:R-:W-:Y:S01]  /*2fc0*/  LOP3.LUT R7, R0, 0x3, RZ, 0xc0, !PT ;  /* 0x0000000300077812 */ /* 0x000fe200078ec0ff */
[----:B------:R-:W-:Y:S01]  /*2fd0*/  IMAD R10, R35, UR10, RZ ;  /* 0x0000000a230a7c24 */ /* 0x000fe2000f8e02ff */
[C---:B------:R-:W-:Y:S01]  /*2fe0*/  ISETP.GE.OR P0, PT, R12.reuse, UR12, P0 ;  /* 0x0000000c0c007c0c */ /* 0x040fe20008706670 */
[----:B------:R-:W-:Y:S01]  /*2ff0*/  USHF.R.U32.HI UR6, URZ, 0x2, UR7 ;  /* 0x000000023f067899 */ /* 0x000fe20008011607 */
[----:B------:R-:W-:Y:S01]  /*3000*/  SHF.R.S32.HI R27, RZ, 0x1f, R26 ;  /* 0x0000001fff1b7819 */ /* 0x000fe2000001141a */
[----:B------:R-:W-:Y:S01]  /*3010*/  ULOP3.LUT UR4, UR4, UR8, URZ, 0x3c, !UPT ;  /* 0x0000000804047292 */ /* 0x000fe2000f8e3c3f */
[----:B------:R-:W-:Y:S01]  /*3020*/  IMAD R14, R7, -0x2, R28 ;  /* 0xfffffffe070e7824 */ /* 0x000fe200078e021c */
[----:B------:R-:W-:Y:S01]  /*3030*/  UIMAD UR5, UR6, -0xe, UR5 ;  /* 0xfffffff2060578a4 */ /* 0x000fe2000f8e0205 */
[C---:B------:R-:W-:Y:S01]  /*3040*/  IMAD R7, R5.reuse, UR11, R10 ;  /* 0x0000000b05077c24 */ /* 0x040fe2000f8e020a */
[----:B------:R-:W-:Y:S01]  /*3050*/  IADD3 R34, -R12, UR12, R13 ;  /* 0x0000000c0c227c10 */ /* 0x000fe2000fffe10d */
[----:B------:R-:W-:Y:S01]  /*3060*/  IMAD.WIDE.U32 R10, R5, UR10, R26 ;  /* 0x0000000a050a7c25 */ /* 0x000fe2000f8e001a */
[----:B------:R-:W-:-:S03]  /*3070*/  @UP1 ULOP3.LUT UR4, UR4, 0x1, UR6, 0x78, !UPT ;  /* 0x0000000104041892 */ /* 0x000fc6000f8e7806 */
[----:B------:R-:W-:Y:S02]  /*3080*/  IMAD.MOV.U32 R25, RZ, RZ, RZ ;  /* 0x000000ffff197224 */ /* 0x000fe400078e00ff */
[----:B------:R-:W-:Y:S02]  /*3090*/  IMAD.IADD R11, R11, 0x1, R7 ;  /* 0x000000010b0b7824 */ /* 0x000fe400078e0207 */
[----:B------:R-:W-:-:S04]  /*30a0*/  IMAD.WIDE R24, R6, 0xc0, R24 ;  /* 0x000000c006187825 */ /* 0x000fc800078e0218 */
[----:B------:R-:W-:Y:S02]  /*30b0*/  IMAD.IADD R33, R14, 0x1, -R33 ;  /* 0x000000010e217824 */ /* 0x000fe400078e0a21 */
[----:B------:R-:W-:Y:S01]  /*30c0*/  IMAD.MOV.U32 R32, RZ, RZ, -0x1 ;  /* 0xffffffffff207424 */ /* 0x000fe200078e00ff */
[----:B------:R-:W-:Y:S06]  /*30d0*/  @P0 BRA `(.L_x_32) ;  /* 0x0000004800040947 */ /* 0x000fec0003800000 */
[----:B------:R-:W0:Y:S01]  /*30e0*/  LDC.64 R30, c[0x0][0x5c8] ;  /* 0x00017200ff1e7b82 */ /* 0x000e220000000a00 */
[----:B------:R-:W-:Y:S01]  /*30f0*/  ULDC.64 UR6, c[0x0][0x5c0] ;  /* 0x0001700000067ab9 */ /* 0x000fe20000000a00 */
[----:B------:R-:W-:Y:S01]  /*3100*/  BSSY B0, `(.L_x_32) ;  /* 0x000047e000007945 */ /* 0x000fe20003800000 */
[-C--:B0-----:R-:W-:Y:S01]  /*3110*/  IMAD R6, R25, R30.reuse, RZ ;  /* 0x0000001e19067224 */ /* 0x081fe200078e02ff */
[----:B------:R-:W-:Y:S01]  /*3120*/  SHF.L.U64.HI R28, R30, 0x7, R31 ;  /* 0x000000071e1c7819 */ /* 0x000fe2000001021f */
[----:B------:R-:W-:-:S04]  /*3130*/  IMAD.WIDE.U32 R10, R24, R30, R10 ;  /* 0x0000001e180a7225 */ /* 0x000fc800078e000a */
[----:B------:R-:W-:Y:S01]  /*3140*/  IMAD R13, R24, R31, R6 ;  /* 0x0000001f180d7224 */ /* 0x000fe200078e0206 */
[----:B------:R-:W-:Y:S01]  /*3150*/  IADD3 R14, P4, R10, UR6, RZ ;  /* 0x000000060a0e7c10 */ /* 0x000fe2000ff9e0ff */
[C---:B------:R-:W-:Y:S01]  /*3160*/  IMAD.SHL.U32 R7, R30.reuse, 0x80, RZ ;  /* 0x000000801e077824 */ /* 0x040fe200078e00ff */
[----:B------:R-:W-:Y:S01]  /*3170*/  LEA R6, P2, R30, R10, 0x3 ;  /* 0x0000000a1e067211 */ /* 0x000fe200078418ff */
[----:B------:R-:W-:-:S03]  /*3180*/  IMAD.IADD R13, R11, 0x1, R13 ;  /* 0x000000010b0d7824 */ /* 0x000fc600078e020d */
[----:B------:R-:W-:Y:S02]  /*3190*/  IADD3 R10, P1, P0, R10, UR6, R7 ;  /* 0x000000060a0a7c10 */ /* 0x000fe4000f83e007 */
[----:B------:R-:W-:Y:S02]  /*31a0*/  IADD3.X R15, R13, UR7, RZ, P4, !PT ;  /* 0x000000070d0f7c10 */ /* 0x000fe4000a7fe4ff */
[----:B---3-5:R-:W-:Y:S02]  /*31b0*/  FSETP.NEU.AND P4, PT, R9, RZ, PT ;  /* 0x000000ff0900720b */ /* 0x028fe40003f8d000 */
[----:B------:R-:W-:Y:S02]  /*31c0*/  LEA.HI.X R29, R30, R13, R31, 0x3, P2 ;  /* 0x0000000d1e1d7211 */ /* 0x000fe400010f1c1f */
[C---:B------:R-:W-:Y:S02]  /*31d0*/  IADD3 R12, P2, R6.reuse, UR6, RZ ;  /* 0x00000006060c7c10 */ /* 0x040fe4000ff5e0ff */
[----:B------:R-:W-:-:S02]  /*31e0*/  IADD3 R6, P5, P6, R6, UR6, R7 ;  /* 0x0000000606067c10 */ /* 0x000fc4000febe007 */
[--C-:B------:R-:W-:Y:S02]  /*31f0*/  IADD3.X R11, R13, UR7, R28.reuse, P1, P0 ;  /* 0x000000070d0b7c10 */ /* 0x100fe40008fe041c */
[C---:B------:R-:W-:Y:S02]  /*3200*/  IADD3.X R13, R29.reuse, UR7, RZ, P2, !PT ;  /* 0x000000071d0d7c10 */ /* 0x040fe400097fe4ff */
[----:B------:R-:W-:Y:S01]  /*3210*/  IADD3.X R7, R29, UR7, R28, P5, P6 ;  /* 0x000000071d077c10 */ /* 0x000fe2000afec41c */
[----:B------:R-:W-:Y:S06]  /*3220*/  @!P4 BRA `(.L_x_33) ;  /* 0x00000034009cc947 */ /* 0x000fec0003800000 */
[----:B------:R-:W-:Y:S01]  /*3230*/  ULDC.64 UR6, c[0x0][0x5b8] ;  /* 0x00016e0000067ab9 */ /* 0x000fe20000000a00 */
[----:B------:R-:W-:Y:S01]  /*3240*/  ISETP.GE.AND P0, PT, R34, 0x1, PT ;  /* 0x000000012200780c */ /* 0x000fe20003f06270 */
[----:B------:R-:W-:Y:S01]  /*3250*/  IMAD R28, R35, UR6, RZ ;  /* 0x00000006231c7c24 */ /* 0x000fe2000f8e02ff */
[----:B------:R-:W-:Y:S01]  /*3260*/  ULDC.64 UR10, c[0x0][0x5a8] ;  /* 0x00016a00000a7ab9 */ /* 0x000fe20000000a00 */
[----:B------:R-:W-:Y:S01]  /*3270*/  IMAD.WIDE.U32 R26, R5, UR6, R26 ;  /* 0x00000006051a7c25 */ /* 0x000fe2000f8e001a */
[----:B------:R-:W-:Y:S01]  /*3280*/  ISETP.LT.OR P4, PT, R33, 0x1, !P0 ;  /* 0x000000012100780c */ /* 0x000fe20004781670 */
[----:B------:R-:W-:Y:S02]  /*3290*/  BSSY B1, `(.L_x_34) ;  /* 0x000000c000017945 */ /* 0x000fe40003800000 */
[----:B------:R-:W-:Y:S01]  /*32a0*/  IMAD R5, R5, UR7, R28 ;  /* 0x0000000705057c24 */ /* 0x000fe2000f8e021c */
[----:B------:R-:W-:-:S03]  /*32b0*/  ULDC.64 UR6, c[0x0][0x5b0] ;  /* 0x00016c0000067ab9 */ /* 0x000fc60000000a00 */
[----:B------:R-:W-:Y:S02]  /*32c0*/  IMAD.IADD R27, R27, 0x1, R5 ;  /* 0x000000011b1b7824 */ /* 0x000fe400078e0205 */
[----:B------:R-:W-:Y:S02]  /*32d0*/  IMAD R5, R25, UR6, RZ ;  /* 0x0000000619057c24 */ /* 0x000fe4000f8e02ff */
[----:B------:R-:W-:-:S04]  /*32e0*/  IMAD.WIDE.U32 R28, R24, UR6, R26 ;  /* 0x00000006181c7c25 */ /* 0x000fc8000f8e001a */
[----:B------:R-:W-:Y:S01]  /*32f0*/  IMAD R5, R24, UR7, R5 ;  /* 0x0000000718057c24 */ /* 0x000fe2000f8e0205 */
[----:B------:R-:W-:-:S04]  /*3300*/  IADD3 R28, P1, R28, UR10, RZ ;  /* 0x0000000a1c1c7c10 */ /* 0x000fc8000ff3e0ff */
[--C-:B------:R-:W-:Y:S02]  /*3310*/  IADD3.X R29, R29, UR11, R5.reuse, P1, !PT ;  /* 0x0000000b1d1d7c10 */ /* 0x100fe40008ffe405 */
[----:B------:R-:W-:Y:S01]  /*3320*/  PRMT R5, RZ, 0x7610, R5 ;  /* 0x00007610ff057816 */ /* 0x000fe20000000005 */
[----:B------:R-:W-:Y:S06]  /*3330*/  @P4 BRA `(.L_x_35) ;  /* 0x0000000000044947 */ /* 0x000fec0003800000 */
[----:B------:R0:W5:Y:S02]  /*3340*/  LDG.E.U8 R5, desc[UR16][R28.64] ;  /* 0x000000101c057981 */ /* 0x000164000c1e1100 */
.L_x_35:
[----:B------:R-:W-:Y:S05]  /*3350*/  BSYNC B1 ;  /* 0x0000000000017941 */ /* 0x000fea0003800000 */
.L_x_34:
[----:B-----5:R-:W-:Y:S01]  /*3360*/  LOP3.LUT R5, R5, 0xff, RZ, 0xc0, !PT ;  /* 0x000000ff05057812 */ /* 0x020fe200078ec0ff */
[----:B------:R-:W-:Y:S01]  /*3370*/  BSSY B1, `(.L_x_36) ;  /* 0x000000b000017945 */ /* 0x000fe20003800000 */
[----:B------:R-:W-:Y:S02]  /*3380*/  ISETP.LT.OR P2, PT, R33, 0x2, !P0 ;  /* 0x000000022100780c */ /* 0x000fe40004741670 */
[----:B------:R-:W-:-:S05]  /*3390*/  F2FP.F16.E4M3.UNPACK_B R5, R5 ;  /* 0x00000005ff05723e */ /* 0x000fca00020006ff */
[----:B------:R-:W-:Y:S01]  /*33a0*/  HADD2.F32 R30, -RZ, R5.H0_H0 ;  /* 0x20000005ff1e7230 */ /* 0x000fe20000004100 */
[----:B------:R-:W-:-:S04]  /*33b0*/  PRMT R5, RZ, 0x7610, R5 ;  /* 0x00007610ff057816 */ /* 0x000fc80000000005 */
[----:B------:R-:W-:-:S04]  /*33c0*/  FMUL R30, R30, R9 ;  /* 0x000000091e1e7220 */ /* 0x000fc80000400000 */
[----:B--2---:R-:W-:-:S05]  /*33d0*/  FFMA R30, R145, R8, R30 ;  /* 0x00000008911e7223 */ /* 0x004fca000000001e */
[----:B------:R-:W-:-:S05]  /*33e0*/  F2FP.SATFINITE.E4M3.F32.PACK_AB_MERGE_C R31, RZ, R30, RZ ;  /* 0x0000001eff1f723e */ /* 0x000fca00048070ff */
[----:B------:R1:W-:Y:S01]  /*33f0*/  @!P4 STG.E.U8 desc[UR16][R14.64], R31 ;  /* 0x0000001f0e00c986 */ /* 0x0003e2000c101110 */
[----:B------:R-:W-:Y:S05]  /*3400*/  @P2 BRA `(.L_x_37) ;  /* 0x0000000000042947 */ /* 0x000fea0003800000 */
[----:B------:R2:W5:Y:S02]  /*3410*/  LDG.E.U8 R5, desc[UR16][R28.64+0x1] ;  /* 0x000001101c057981 */ /* 0x000564000c1e1100 */
.L_x_37:
[----:B------:R-:W-:Y:S05]  /*3420*/  BSYNC B1 ;  /* 0x0000000000017941 */ /* 0x000fea0003800000 */
.L_x_36:
[----:B-----5:R-:W-:Y:S01]  /*3430*/  LOP3.LUT R5, R5, 0xff, RZ, 0xc0, !PT ;  /* 0x000000ff05057812 */ /* 0x020fe200078ec0ff */
[----:B------:R-:W-:Y:S01]  /*3440*/  BSSY B1, `(.L_x_38) ;  /* 0x0000013000017945 */ /* 0x000fe20003800000 */
[----:B------:R-:W-:Y:S02]  /*3450*/  IADD3 R35, P1, R24, 0x8, RZ ;  /* 0x0000000818237810 */ /* 0x000fe40007f3e0ff */
[----:B------:R-:W-:-:S03]  /*3460*/  F2FP.F16.E4M3.UNPACK_B R5, R5 ;  /* 0x00000005ff05723e */ /* 0x000fc600020006ff */
[----:B-1----:R-:W-:Y:S01]  /*3470*/  IMAD.X R31, RZ, RZ, R25, P1 ;  /* 0x000000ffff1f7224 */ /* 0x002fe200008e0619 */
[----:B------:R-:W-:Y:S01]  /*3480*/  ISETP.GE.AND P1, PT, R34, 0x9, PT ;  /* 0x000000092200780c */ /* 0x000fe20003f26270 */
[----:B------:R-:W-:Y:S02]  /*3490*/  HADD2.F32 R30, -RZ, R5.H0_H0 ;  /* 0x20000005ff1e7230 */ /* 0x000fe40000004100 */
[----:B------:R-:W-:Y:S01]  /*34a0*/  IMAD R36, R31, UR6, RZ ;  /* 0x000000061f247c24 */ /* 0x000fe2000f8e02ff */
[----:B------:R-:W-:Y:S02]  /*34b0*/  ISETP.LT.OR P5, PT, R33, 0x1, !P1 ;  /* 0x000000012100780c */ /* 0x000fe40004fa1670 */
[----:B------:R-:W-:Y:S01]  /*34c0*/  FMUL R5, R30, R9 ;  /* 0x000000091e057220 */ /* 0x000fe20000400000 */
[----:B------:R-:W-:-:S04]  /*34d0*/  IMAD.WIDE.U32 R30, R35, UR6, R26 ;  /* 0x00000006231e7c25 */ /* 0x000fc8000f8e001a */
[----:B------:R-:W-:Y:S01]  /*34e0*/  FFMA R5, R140, R8, R5 ;  /* 0x000000088c057223 */ /* 0x000fe20000000005 */
[----:B------:R-:W-:Y:S01]  /*34f0*/  IMAD R35, R35, UR7, R36 ;  /* 0x0000000723237c24 */ /* 0x000fe2000f8e0224 */
[----:B------:R-:W-:-:S03]  /*3500*/  IADD3 R30, P4, R30, UR10, RZ ;  /* 0x0000000a1e1e7c10 */ /* 0x000fc6000ff9e0ff */
[----:B------:R-:W-:Y:S02]  /*3510*/  F2FP.SATFINITE.E4M3.F32.PACK_AB_MERGE_C R37, RZ, R5, RZ ;  /* 0x00000005ff25723e */ /* 0x000fe400048070ff */
[----:B------:R-:W-:Y:S02]  /*3520*/  IADD3.X R31, R31, UR11, R35, P4, !PT ;  /* 0x0000000b1f1f7c10 */ /* 0x000fe4000a7fe423 */
[----:B------:R-:W-:Y:S01]  /*3530*/  PRMT R5, RZ, 0x7610, R5 ;  /* 0x00007610ff057816 */ /* 0x000fe20000000005 */
[----:B------:R1:W-:Y:S01]  /*3540*/  @!P2 STG.E.U8 desc[UR16][R14.64+0x1], R37 ;  /* 0x000001250e00a986 */ /* 0x0003e2000c101110 */
[----:B------:R-:W-:Y:S05]  /*3550*/  @P5 BRA `(.L_x_39) ;  /* 0x0000000000045947 */ /* 0x000fea0003800000 */
[----:B------:R3:W5:Y:S02]  /*3560*/  LDG.E.U8 R5, desc[UR16][R30.64] ;  /* 0x000000101e057981 */ /* 0x000764000c1e1100 */
.L_x_39:
[----:B------:R-:W-:Y:S05]  /*3570*/  BSYNC B1 ;  /* 0x0000000000017941 */ /* 0x000fea0003800000 */
.L_x_38:
[----:B-----5:R-:W-:Y:S01]  /*3580*/  LOP3.LUT R5, R5, 0xff, RZ, 0xc0, !PT ;  /* 0x000000ff05057812 */ /* 0x020fe200078ec0ff */
[----:B------:R-:W-:Y:S01]  /*3590*/  BSSY B1, `(.L_x_40) ;  /* 0x000000b000017945 */ /* 0x000fe20003800000 */
[----:B------:R-:W-:Y:S02]  /*35a0*/  ISETP.LT.OR P2, PT, R33, 0x2, !P1 ;  /* 0x000000022100780c */ /* 0x000fe40004f41670 */
[----:B------:R-:W-:-:S05]  /*35b0*/  F2FP.F16.E4M3.UNPACK_B R5, R5 ;  /* 0x00000005ff05723e */ /* 0x000fca00020006ff */
[----:B------:R-:W-:Y:S01]  /*35c0*/  HADD2.F32 R36, -RZ, R5.H0_H0 ;  /* 0x20000005ff247230 */ /* 0x000fe20000004100 */
[----:B------:R-:W-:-:S04]  /*35d0*/  PRMT R5, RZ, 0x7610, R5 ;  /* 0x00007610ff057816 */ /* 0x000fc80000000005 */
[----:B------:R-:W-:-:S04]  /*35e0*/  FMUL R36, R36, R9 ;  /* 0x0000000924247220 */ /* 0x000fc80000400000 */
[----:B------:R-:W-:-:S05]  /*35f0*/  FFMA R36, R143, R8, R36 ;  /* 0x000000088f247223 */ /* 0x000fca0000000024 */
[----:B------:R-:W-:-:S05]  /*3600*/  F2FP.SATFINITE.E4M3.F32.PACK_AB_MERGE_C R35, RZ, R36, RZ ;  /* 0x00000024ff23723e */ /* 0x000fca00048070ff */
[----:B------:R4:W-:Y:S01]  /*3610*/  @!P5 STG.E.U8 desc[UR16][R12.64], R35 ;  /* 0x000000230c00d986 */ /* 0x0009e2000c101110 */
[----:B------:R-:W-:Y:S05]  /*3620*/  @P2 BRA `(.L_x_41) ;  /* 0x0000000000042947 */ /* 0x000fea0003800000 */
[----:B------:R0:W5:Y:S02]  /*3630*/  LDG.E.U8 R5, desc[UR16][R30.64+0x1] ;  /* 0x000001101e057981 */ /* 0x000164000c1e1100 */
.L_x_41:
[----:B------:R-:W-:Y:S05]  /*3640*/  BSYNC B1 ;  /* 0x0000000000017941 */ /* 0x000fea0003800000 */
.L_x_40:
[----:B-----5:R-:W-:Y:S01]  /*3650*/  LOP3.LUT R5, R5, 0xff, RZ, 0xc0, !PT ;  /* 0x000000ff05057812 */ /* 0x020fe200078ec0ff */
[----:B------:R-:W-:Y:S01]  /*3660*/  BSSY B1, `(.L_x_42) ;  /* 0x000000b000017945 */ /* 0x000fe20003800000 */
[----:B------:R-:W-:Y:S02]  /*3670*/  ISETP.LT.OR P4, PT, R33, 0x9, !P0 ;  /* 0x000000092100780c */ /* 0x000fe40004781670 */
[----:B------:R-:W-:-:S05]  /*3680*/  F2FP.F16.E4M3.UNPACK_B R5, R5 ;  /* 0x00000005ff05723e */ /* 0x000fca00020006ff */
[----:B------:R-:W-:-:S05]  /*3690*/  HADD2.F32 R36, -RZ, R5.H0_H0 ;  /* 0x20000005ff247230 */ /* 0x000fca0000004100 */
[----:B------:R-:W-:-:S04]  /*36a0*/  FMUL R5, R36, R9 ;  /* 0x0000000924057220 */ /* 0x000fc80000400000 */
[----:B------:R-:W-:-:S05]  /*36b0*/  FFMA R5, R138, R8, R5 ;  /* 0x000000088a057223 */ /* 0x000fca0000000005 */
[----:B----4-:R-:W-:Y:S02]  /*36c0*/  F2FP.SATFINITE.E4M3.F32.PACK_AB_MERGE_C R35, RZ, R5, RZ ;  /* 0x00000005ff23723e */ /* 0x010fe400048070ff */
[----:B------:R-:W-:-:S03]  /*36d0*/  PRMT R5, RZ, 0x7610, R5 ;  /* 0x00007610ff057816 */ /* 0x000fc60000000005 */
[----:B------:R4:W-:Y:S01]  /*36e0*/  @!P2 STG.E.U8 desc[UR16][R12.64+0x1], R35 ;  /* 0x000001230c00a986 */ /* 0x0009e2000c101110 */
[----:B------:R-:W-:Y:S05]  /*36f0*/  @P4 BRA `(.L_x_43) ;  /* 0x0000000000044947 */ /* 0x000fea0003800000 */
[----:B------:R0:W5:Y:S02]  /*3700*/  LDG.E.U8 R5, desc[UR16][R28.64+0x8] ;  /* 0x000008101c057981 */ /* 0x000164000c1e1100 */
.L_x_43:
[----:B------:R-:W-:Y:S05]  /*3710*/  BSYNC B1 ;  /* 0x0000000000017941 */ /* 0x000fea0003800000 */
.L_x_42:
        /* <DEDUP_REMOVED lines=8> */
[----:B----4-:R-:W-:-:S05]  /*37a0*/  F2FP.SATFINITE.E4M3.F32.PACK_AB_MERGE_C R35, RZ, R36, RZ ;  /* 0x00000024ff23723e */ /* 0x010fca00048070ff */
[----:B------:R4:W-:Y:S01]  /*37b0*/  @!P4 STG.E.U8 desc[UR16][R14.64+0x8], R35 ;  /* 0x000008230e00c986 */ /* 0x0009e2000c101110 */
[----:B------:R-:W-:Y:S05]  /*37c0*/  @P2 BRA `(.L_x_45) ;  /* 0x0000000000042947 */ /* 0x000fea0003800000 */
[----:B------:R0:W5:Y:S02]  /*37d0*/  LDG.E.U8 R5, desc[UR16][R28.64+0x9] ;  /* 0x000009101c057981 */ /* 0x000164000c1e1100 */
.L_x_45:
[----:B------:R-:W-:Y:S05]  /*37e0*/  BSYNC B1 ;  /* 0x0000000000017941 */ /* 0x000fea0003800000 */
.L_x_44:
        /* <DEDUP_REMOVED lines=12> */
.L_x_47:
[----:B------:R-:W-:Y:S05]  /*38b0*/  BSYNC B1 ;  /* 0x0000000000017941 */ /* 0x000fea0003800000 */
.L_x_46:
        /* <DEDUP_REMOVED lines=12> */
.L_x_49:
[----:B------:R-:W-:Y:S05]  /*3980*/  BSYNC B1 ;  /* 0x0000000000017941 */ /* 0x000fea0003800000 */
.L_x_48:
        /* <DEDUP_REMOVED lines=12> */
.L_x_51:
[----:B------:R-:W-:Y:S05]  /*3a50*/  BSYNC B1 ;  /* 0x0000000000017941 */ /* 0x000fea0003800000 */
.L_x_50:
        /* <DEDUP_REMOVED lines=12> */
.L_x_53:
[----:B------:R-:W-:Y:S05]  /*3b20*/  BSYNC B1 ;  /* 0x0000000000017941 */ /* 0x000fea0003800000 */
.L_x_52:
        /* <DEDUP_REMOVED lines=12> */
.L_x_55:
[----:B------:R-:W-:Y:S05]  /*3bf0*/  BSYNC B1 ;  /* 0x0000000000017941 */ /* 0x000fea0003800000 */
.L_x_54:
        /* <DEDUP_REMOVED lines=12> */
.L_x_57:
[----:B------:R-:W-:Y:S05]  /*3cc0*/  BSYNC B1 ;  /* 0x0000000000017941 */ /* 0x000fea0003800000 */
.L_x_56:
        /* <DEDUP_REMOVED lines=12> */
.L_x_59:
[----:B------:R-:W-:Y:S05]  /*3d90*/  BSYNC B1 ;  /* 0x0000000000017941 */ /* 0x000fea0003800000 */
.L_x_58:
        /* <DEDUP_REMOVED lines=12> */
.L_x_61:
[----:B------:R-:W-:Y:S05]  /*3e60*/  BSYNC B1 ;  /* 0x0000000000017941 */ /* 0x000fea0003800000 */
.L_x_60:
        /* <DEDUP_REMOVED lines=12> */
.L_x_63:
[----:B------:R-:W-:Y:S05]  /*3f30*/  BSYNC B1 ;  /* 0x0000000000017941 */ /* 0x000fea0003800000 */
.L_x_62:
        /* <DEDUP_REMOVED lines=12> */
.L_x_65:
[----:B------:R-:W-:Y:S05]  /*4000*/  BSYNC B1 ;  /* 0x0000000000017941 */ /* 0x000fea0003800000 */
.L_x_64:
        /* <DEDUP_REMOVED lines=12> */
.L_x_67:
[----:B------:R-:W-:Y:S05]  /*40d0*/  BSYNC B1 ;  /* 0x0000000000017941 */ /* 0x000fea0003800000 */
.L_x_66:
        /* <DEDUP_REMOVED lines=12> */
.L_x_69:
[----:B------:R-:W-:Y:S05]  /*41a0*/  BSYNC B1 ;  /* 0x0000000000017941 */ /* 0x000fea0003800000 */
.L_x_68:
        /* <DEDUP_REMOVED lines=12> */
.L_x_71:
[----:B------:R-:W-:Y:S05]  /*4270*/  BSYNC B1 ;  /* 0x0000000000017941 */ /* 0x000fea0003800000 */
.L_x_70:
        /* <DEDUP_REMOVED lines=12> */
.L_x_73:
[----:B------:R-:W-:Y:S05]  /*4340*/  BSYNC B1 ;  /* 0x0000000000017941 */ /* 0x000fea0003800000 */
.L_x_72:
        /* <DEDUP_REMOVED lines=12> */
.L_x_75:
[----:B------:R-:W-:Y:S05]  /*4410*/  BSYNC B1 ;  /* 0x0000000000017941 */ /* 0x000fea0003800000 */
.L_x_74:
        /* <DEDUP_REMOVED lines=12> */
.L_x_77:
[----:B------:R-:W-:Y:S05]  /*44e0*/  BSYNC B1 ;  /* 0x0000000000017941 */ /* 0x000fea0003800000 */
.L_x_76:
        /* <DEDUP_REMOVED lines=12> */
.L_x_79:
[----:B------:R-:W-:Y:S05]  /*45b0*/  BSYNC B1 ;  /* 0x0000000000017941 */ /* 0x000fea0003800000 */
.L_x_78:
        /* <DEDUP_REMOVED lines=12> */
.L_x_81:
[----:B------:R-:W-:Y:S05]  /*4680*/  BSYNC B1 ;  /* 0x0000000000017941 */ /* 0x000fea0003800000 */
.L_x_80:
        /* <DEDUP_REMOVED lines=12> */
.L_x_83:
[----:B------:R-:W-:Y:S05]  /*4750*/  BSYNC B1 ;  /* 0x0000000000017941 */ /* 0x000fea0003800000 */
.L_x_82:
        /* <DEDUP_REMOVED lines=12> */
.L_x_85:
[----:B------:R-:W-:Y:S05]  /*4820*/  BSYNC B1 ;  /* 0x0000000000017941 */ /* 0x000fea0003800000 */
.L_x_84:
        /* <DEDUP_REMOVED lines=12> */
.L_x_87:
[----:B------:R-:W-:Y:S05]  /*48f0*/  BSYNC B1 ;  /* 0x0000000000017941 */ /* 0x000fea0003800000 */
.L_x_86:
        /* <DEDUP_REMOVED lines=12> */
.L_x_89:
[----:B------:R-:W-:Y:S05]  /*49c0*/  BSYNC B1 ;  /* 0x0000000000017941 */ /* 0x000fea0003800000 */
.L_x_88:
        /* <DEDUP_REMOVED lines=12> */
.L_x_91:
[----:B------:R-:W-:Y:S05]  /*4a90*/  BSYNC B1 ;  /* 0x0000000000017941 */ /* 0x000fea0003800000 */
.L_x_90:
        /* <DEDUP_REMOVED lines=12> */
.L_x_93:
[----:B------:R-:W-:Y:S05]  /*4b60*/  BSYNC B1 ;  /* 0x0000000000017941 */ /* 0x000fea0003800000 */
.L_x_92:
[----:B-----5:R-:W-:Y:S01]  /*4b70*/  LOP3.LUT R5, R5, 0xff, RZ, 0xc0, !PT ;  /* 0x000000ff05057812 */ /* 0x020fe200078ec0ff */
[----:B------:R-:W-:Y:S01]  /*4b80*/  BSSY B1, `(.L_x_94) ;  /* 0x000000b000017945 */ /* 0x000fe20003800000 */
[----:B------:R-:W-:Y:S02]  /*4b90*/  ISETP.LT.OR P2, PT, R33, 0x39, !P1 ;  /* 0x000000392100780c */ /* 0x000fe40004f41670 */
[----:B------:R-:W-:-:S05]  /*4ba0*/  F2FP.F16.E4M3.UNPACK_B R5, R5 ;  /* 0x00000005ff05723e */ /* 0x000fca00020006ff */
[----:B0-2---:R-:W-:-:S05]  /*4bb0*/  HADD2.F32 R28, -RZ, R5.H0_H0 ;  /* 0x20000005ff1c7230 */ /* 0x005fca0000004100 */
[----:B------:R-:W-:-:S04]  /*4bc0*/  FMUL R5, R28, R9 ;  /* 0x000000091c057220 */ /* 0x000fc80000400000 */
[----:B------:R-:W-:-:S05]  /*4bd0*/  FFMA R5, R112, R8, R5 ;  /* 0x0000000870057223 */ /* 0x000fca0000000005 */
[----:B------:R-:W-:Y:S02]  /*4be0*/  F2FP.SATFINITE.E4M3.F32.PACK_AB_MERGE_C R29, RZ, R5, RZ ;  /* 0x00000005ff1d723e */ /* 0x000fe400048070ff */
[----:B------:R-:W-:-:S03]  /*4bf0*/  PRMT R5, RZ, 0x7610, R5 ;  /* 0x00007610ff057816 */ /* 0x000fc60000000005 */
[----:B------:R0:W-:Y:S01]  /*4c00*/  @!P0 STG.E.U8 desc[UR16][R14.64+0x39], R29 ;  /* 0x0000391d0e008986 */ /* 0x0001e2000c101110 */
[----:B------:R-:W-:Y:S05]  /*4c10*/  @P2 BRA `(.L_x_95) ;  /* 0x0000000000042947 */ /* 0x000fea0003800000 */
[----:B------:R2:W5:Y:S02]  /*4c20*/  LDG.E.U8 R5, desc[UR16][R30.64+0x38] ;  /* 0x000038101e057981 */ /* 0x000564000c1e1100 */
.L_x_95:
[----:B------:R-:W-:Y:S05]  /*4c30*/  BSYNC B1 ;  /* 0x0000000000017941 */ /* 0x000fea0003800000 */
.L_x_94:
[----:B-----5:R-:W-:Y:S01]  /*4c40*/  LOP3.LUT R5, R5, 0xff, RZ, 0xc0, !PT ;  /* 0x000000ff05057812 */ /* 0x020fe200078ec0ff */
[----:B------:R-:W-:Y:S01]  /*4c50*/  BSSY B1, `(.L_x_96) ;  /* 0x000000b000017945 */ /* 0x000fe20003800000 */
[----:B------:R-:W-:Y:S02]  /*4c60*/  ISETP.LT.OR P1, PT, R33, 0x3a, !P1 ;  /* 0x0000003a2100780c */ /* 0x000fe40004f21670 */
[----:B------:R-:W-:-:S05]  /*4c70*/  F2FP.F16.E4M3.UNPACK_B R5, R5 ;  /* 0x00000005ff05723e */ /* 0x000fca00020006ff */
[----:B01--4-:R-:W-:Y:S01]  /*4c80*/  HADD2.F32 R14, -RZ, R5.H0_H0 ;  /* 0x20000005ff0e7230 */ /* 0x013fe20000004100 */
[----:B------:R-:W-:-:S04]  /*4c90*/  PRMT R5, RZ, 0x7610, R5 ;  /* 0x00007610ff057816 */ /* 0x000fc80000000005 */
[----:B------:R-:W-:-:S04]  /*4ca0*/  FMUL R14, R14, R9 ;  /* 0x000000090e0e7220 */ /* 0x000fc80000400000 */
[----:B------:R-:W-:-:S05]  /*4cb0*/  FFMA R14, R115, R8, R14 ;  /* 0x00000008730e7223 */ /* 0x000fca000000000e */
[----:B------:R-:W-:-:S05]  /*4cc0*/  F2FP.SATFINITE.E4M3.F32.PACK_AB_MERGE_C R15, RZ, R14, RZ ;  /* 0x0000000eff0f723e */ /* 0x000fca00048070ff */
[----:B------:R0:W-:Y:S01]  /*4cd0*/  @!P2 STG.E.U8 desc[UR16][R12.64+0x38], R15 ;  /* 0x0000380f0c00a986 */ /* 0x0001e2000c101110 */
[----:B------:R-:W-:Y:S05]  /*4ce0*/  @P1 BRA `(.L_x_97) ;  /* 0x0000000000041947 */ /* 0x000fea0003800000 */
[----:B------:R1:W5:Y:S02]  /*4cf0*/  LDG.E.U8 R5, desc[UR16][R30.64+0x39] ;  /* 0x000039101e057981 */ /* 0x000364000c1e1100 */
.L_x_97:
[----:B------:R-:W-:Y:S05]  /*4d00*/  BSYNC B1 ;  /* 0x0000000000017941 */ /* 0x000fea0003800000 */
.L_x_96:
[----:B-----5:R-:W-:Y:S01]  /*4d10*/  LOP3.LUT R5, R5, 0xff, RZ, 0xc0, !PT ;  /* 0x000000ff05057812 */ /* 0x020fe200078ec0ff */
[----:B------:R-:W-:Y:S01]  /*4d20*/  BSSY B1, `(.L_x_98) ;  /* 0x0000013000017945 */ /* 0x000fe20003800000 */
[----:B------:R-:W-:Y:S02]  /*4d30*/  IADD3 R29, P0, R24, 0x80, RZ ;  /* 0x00000080181d7810 */ /* 0x000fe40007f1e0ff */
[----:B------:R-:W-:-:S03]  /*4d40*/  F2FP.F16.E4M3.UNPACK_B R5, R5 ;  /* 0x00000005ff05723e */ /* 0x000fc600020006ff */
[----:B0-----:R-:W-:Y:S01]  /*4d50*/  IMAD.X R15, RZ, RZ, R25, P0 ;  /* 0x000000ffff0f7224 */ /* 0x001fe200000e0619 */
        /* <DEDUP_REMOVED lines=9> */
[----:B-123--:R-:W-:Y:S02]  /*4df0*/  F2FP.SATFINITE.E4M3.F32.PACK_AB_MERGE_C R31, RZ, R5, RZ ;  /* 0x00000005ff1f723e */ /* 0x00efe400048070ff */
[----:B------:R-:W-:Y:S02]  /*4e00*/  IADD3.X R15, R15, UR11, R29, P2, !PT ;  /* 0x0000000b0f0f7c10 */ /* 0x000fe400097fe41d */
[----:B------:R-:W-:Y:S01]  /*4e10*/  PRMT R5, RZ, 0x7610, R5 ;  /* 0x00007610ff057816 */ /* 0x000fe20000000005 */
[----:B------:R0:W-:Y:S01]  /*4e20*/  @!P1 STG.E.U8 desc[UR16][R12.64+0x39], R31 ;  /* 0x0000391f0c009986 */ /* 0x0001e2000c101110 */
[----:B------:R-:W-:Y:S05]  /*4e30*/  @P4 BRA `(.L_x_99) ;  /* 0x0000000000044947 */ /* 0x000fea0003800000 */
[----:B------:R1:W5:Y:S02]  /*4e40*/  LDG.E.U8 R5, desc[UR16][R14.64] ;  /* 0x000000100e057981 */ /* 0x000364000c1e1100 */
.L_x_99:
[----:B------:R-:W-:Y:S05]  /*4e50*/  BSYNC B1 ;  /* 0x0000000000017941 */ /* 0x000fea0003800000 */
.L_x_98:
[----:B-----5:R-:W-:Y:S01]  /*4e60*/  LOP3.LUT R5, R5, 0xff, RZ, 0xc0, !PT ;  /* 0x000000ff05057812 */ /* 0x020fe200078ec0ff */
[----:B------:R-:W-:Y:S01]  /*4e70*/  BSSY B1, `(.L_x_100) ;  /* 0x000000b000017945 */ /* 0x000fe20003800000 */
[----:B------:R-:W-:Y:S02]  /*4e80*/  ISETP.LT.OR P2, PT, R33, 0x2, !P0 ;  /* 0x000000022100780c */ /* 0x000fe40004741670 */
[----:B------:R-:W-:-:S05]  /*4e90*/  F2FP.F16.E4M3.UNPACK_B R5, R5 ;  /* 0x00000005ff05723e */ /* 0x000fca00020006ff */
[----:B0-----:R-:W-:Y:S01]  /*4ea0*/  HADD2.F32 R12, -RZ, R5.H0_H0 ;  /* 0x20000005ff0c7230 */ /* 0x001fe20000004100 */
[----:B------:R-:W-:-:S04]  /*4eb0*/  PRMT R5, RZ, 0x7610, R5 ;  /* 0x00007610ff057816 */ /* 0x000fc80000000005 */
[----:B------:R-:W-:-:S04]  /*4ec0*/  FMUL R12, R12, R9 ;  /* 0x000000090c0c7220 */ /* 0x000fc80000400000 */
[----:B------:R-:W-:-:S05]  /*4ed0*/  FFMA R12, R113, R8, R12 ;  /* 0x00000008710c7223 */ /* 0x000fca000000000c */
[----:B------:R-:W-:-:S05]  /*4ee0*/  F2FP.SATFINITE.E4M3.F32.PACK_AB_MERGE_C R13, RZ, R12, RZ ;  /* 0x0000000cff0d723e */ /* 0x000fca00048070ff */
[----:B------:R0:W-:Y:S01]  /*4ef0*/  @!P4 STG.E.U8 desc[UR16][R10.64], R13 ;  /* 0x0000000d0a00c986 */ /* 0x0001e2000c101110 */
[----:B------:R-:W-:Y:S05]  /*4f00*/  @P2 BRA `(.L_x_101) ;  /* 0x0000000000042947 */ /* 0x000fea0003800000 */
[----:B------:R2:W5:Y:S02]  /*4f10*/  LDG.E.U8 R5, desc[UR16][R14.64+0x1] ;  /* 0x000001100e057981 */ /* 0x000564000c1e1100 */
.L_x_101:
[----:B------:R-:W-:Y:S05]  /*4f20*/  BSYNC B1 ;  /* 0x0000000000017941 */ /* 0x000fea0003800000 */
.L_x_100:
[----:B-----5:R-:W-:Y:S01]  /*4f30*/  LOP3.LUT R5, R5, 0xff, RZ, 0xc0, !PT ;  /* 0x000000ff05057812 */ /* 0x020fe200078ec0ff */
[----:B------:R-:W-:Y:S01]  /*4f40*/  BSSY B1, `(.L_x_102) ;  /* 0x0000013000017945 */ /* 0x000fe20003800000 */
[----:B0-----:R-:W-:Y:S02]  /*4f50*/  IADD3 R13, P1, R24, 0x88, RZ ;  /* 0x00000088180d7810 */ /* 0x001fe40007f3e0ff */
[----:B------:R-:W-:-:S03]  /*4f60*/  F2FP.F16.E4M3.UNPACK_B R5, R5 ;  /* 0x00000005ff05723e */ /* 0x000fc600020006ff */
[----:B------:R-:W-:Y:S01]  /*4f70*/  IMAD.X R24, RZ, RZ, R25, P1 ;  /* 0x000000ffff187224 */ /* 0x000fe200008e0619 */
[----:B------:R-:W-:Y:S01]  /*4f80*/  ISETP.GE.AND P1, PT, R34, 0x89, PT ;  /* 0x000000892200780c */ /* 0x000fe20003f26270 */
[----:B------:R-:W-:Y:S02]  /*4f90*/  HADD2.F32 R12, -RZ, R5.H0_H0 ;  /* 0x20000005ff0c7230 */ /* 0x000fe40000004100 */
[----:B------:R-:W-:Y:S01]  /*4fa0*/  IMAD R24, R24, UR6, RZ ;  /* 0x0000000618187c24 */ /* 0x000fe2000f8e02ff */
[----:B------:R-:W-:Y:S01]  /*4fb0*/  ISETP.LT.OR P5, PT, R33, 0x1, !P1 ;  /* 0x000000012100780c */ /* 0x000fe20004fa1670 */
[----:B------:R-:W-:-:S04]  /*4fc0*/  IMAD.WIDE.U32 R26, R13, UR6, R26 ;  /* 0x000000060d1a7c25 */ /* 0x000fc8000f8e001a */
[----:B------:R-:W-:Y:S01]  /*4fd0*/  FMUL R5, R12, R9 ;  /* 0x000000090c057220 */ /* 0x000fe20000400000 */
[----:B------:R-:W-:-:S03]  /*4fe0*/  IMAD R13, R13, UR7, R24 ;  /* 0x000000070d0d7c24 */ /* 0x000fc6000f8e0218 */
[----:B------:R-:W-:Y:S01]  /*4ff0*/  FFMA R5, R108, R8, R5 ;  /* 0x000000086c057223 */ /* 0x000fe20000000005 */
[----:B------:R-:W-:-:S04]  /*5000*/  IADD3 R12, P4, R26, UR10, RZ ;  /* 0x0000000a1a0c7c10 */ /* 0x000fc8000ff9e0ff */
[----:B------:R-:W-:Y:S02]  /*5010*/  F2FP.SATFINITE.E4M3.F32.PACK_AB_MERGE_C R25, RZ, R5, RZ ;  /* 0x00000005ff19723e */ /* 0x000fe400048070ff */
[----:B------:R-:W-:Y:S02]  /*5020*/  IADD3.X R13, R27, UR11, R13, P4, !PT ;  /* 0x0000000b1b0d7c10 */ /* 0x000fe4000a7fe40d */
[----:B------:R-:W-:Y:S01]  /*5030*/  PRMT R5, RZ, 0x7610, R5 ;  /* 0x00007610ff057816 */ /* 0x000fe20000000005 */
[----:B------:R0:W-:Y:S01]  /*5040*/  @!P2 STG.E.U8 desc[UR16][R10.64+0x1], R25 ;  /* 0x000001190a00a986 */ /* 0x0001e2000c101110 */
[----:B------:R-:W-:Y:S05]  /*5050*/  @P5 BRA `(.L_x_103) ;  /* 0x0000000000045947 */ /* 0x000fea0003800000 */
[----:B------:R3:W5:Y:S02]  /*5060*/  LDG.E.U8 R5, desc[UR16][R12.64] ;  /* 0x000000100c057981 */ /* 0x000764000c1e1100 */
.L_x_103:
[----:B------:R-:W-:Y:S05]  /*5070*/  BSYNC B1 ;  /* 0x0000000000017941 */ /* 0x000fea0003800000 */
.L_x_102:
        /* <DEDUP_REMOVED lines=8> */
[----:B0-----:R-:W-:-:S05]  /*5100*/  F2FP.SATFINITE.E4M3.F32.PACK_AB_MERGE_C R25, RZ, R24, RZ ;  /* 0x00000018ff19723e */ /* 0x001fca00048070ff */
[----:B------:R0:W-:Y:S01]  /*5110*/  @!P5 STG.E.U8 desc[UR16][R6.64], R25 ;  /* 0x000000190600d986 */ /* 0x0001e2000c101110 */
[----:B------:R-:W-:Y:S05]  /*5120*/  @P2 BRA `(.L_x_105) ;  /* 0x0000000000042947 */ /* 0x000fea0003800000 */
[----:B------:R4:W5:Y:S02]  /*5130*/  LDG.E.U8 R5, desc[UR16][R12.64+0x1] ;  /* 0x000001100c057981 */ /* 0x000964000c1e1100 */
.L_x_105:
[----:B------:R-:W-:Y:S05]  /*5140*/  BSYNC B1 ;  /* 0x0000000000017941 */ /* 0x000fea0003800000 */
.L_x_104:
[----:B-----5:R-:W-:Y:S01]  /*5150*/  LOP3.LUT R5, R5, 0xff, RZ, 0xc0, !PT ;  /* 0x000000ff05057812 */ /* 0x020fe200078ec0ff */
[----:B------:R-:W-:Y:S01]  /*5160*/  BSSY B1, `(.L_x_106) ;  /* 0x000000b000017945 */ /* 0x000fe20003800000 */
[----:B------:R-:W-:Y:S02]  /*5170*/  ISETP.LT.OR P4, PT, R33, 0x9, !P0 ;  /* 0x000000092100780c */ /* 0x000fe40004781670 */
[----:B------:R-:W-:-:S05]  /*5180*/  F2FP.F16.E4M3.UNPACK_B R5, R5 ;  /* 0x00000005ff05723e */ /* 0x000fca00020006ff */
[----:B------:R-:W-:-:S05]  /*5190*/  HADD2.F32 R24, -RZ, R5.H0_H0 ;  /* 0x20000005ff187230 */ /* 0x000fca0000004100 */
[----:B------:R-:W-:-:S04]  /*51a0*/  FMUL R5, R24, R9 ;  /* 0x0000000918057220 */ /* 0x000fc80000400000 */
[----:B------:R-:W-:-:S05]  /*51b0*/  FFMA R5, R106, R8, R5 ;  /* 0x000000086a057223 */ /* 0x000fca0000000005 */
[----:B0-----:R-:W-:Y:S02]  /*51c0*/  F2FP.SATFINITE.E4M3.F32.PACK_AB_MERGE_C R25, RZ, R5, RZ ;  /* 0x00000005ff19723e */ /* 0x001fe400048070ff */
[----:B------:R-:W-:-:S03]  /*51d0*/  PRMT R5, RZ, 0x7610, R5 ;  /* 0x00007610ff057816 */ /* 0x000fc60000000005 */
[----:B------:R0:W-:Y:S01]  /*51e0*/  @!P2 STG.E.U8 desc[UR16][R6.64+0x1], R25 ;  /* 0x000001190600a986 */ /* 0x0001e2000c101110 */
[----:B------:R-:W-:Y:S05]  /*51f0*/  @P4 BRA `(.L_x_107) ;  /* 0x0000000000044947 */ /* 0x000fea0003800000 */
[----:B------:R0:W5:Y:S02]  /*5200*/  LDG.E.U8 R5, desc[UR16][R14.64+0x8] ;  /* 0x000008100e057981 */ /* 0x000164000c1e1100 */
.L_x_107:
[----:B------:R-:W-:Y:S05]  /*5210*/  BSYNC B1 ;  /* 0x0000000000017941 */ /* 0x000fea0003800000 */
.L_x_106:
        /* <DEDUP_REMOVED lines=12> */
.L_x_109:
[----:B------:R-:W-:Y:S05]  /*52e0*/  BSYNC B1 ;  /* 0x0000000000017941 */ /* 0x000fea0003800000 */
.L_x_108:
        /* <DEDUP_REMOVED lines=12> */
.L_x_111:
[----:B------:R-:W-:Y:S05]  /*53b0*/  BSYNC B1 ;  /* 0x0000000000017941 */ /* 0x000fea0003800000 */
.L_x_110:
        /* <DEDUP_REMOVED lines=12> */
.L_x_113:
[----:B------:R-:W-:Y:S05]  /*5480*/  BSYNC B1 ;  /* 0x0000000000017941 */ /* 0x000fea0003800000 */
.L_x_112:
        /* <DEDUP_REMOVED lines=12> */
.L_x_115:
[----:B------:R-:W-:Y:S05]  /*5550*/  BSYNC B1 ;  /* 0x0000000000017941 */ /* 0x000fea0003800000 */
.L_x_114:
        /* <DEDUP_REMOVED lines=12> */
.L_x_117:
[----:B------:R-:W-:Y:S05]  /*5620*/  BSYNC B1 ;  /* 0x0000000000017941 */ /* 0x000fea0003800000 */
.L_x_116:
        /* <DEDUP_REMOVED lines=12> */
.L_x_119:
[----:B------:R-:W-:Y:S05]  /*56f0*/  BSYNC B1 ;  /* 0x0000000000017941 */ /* 0x000fea0003800000 */
.L_x_118:
        /* <DEDUP_REMOVED lines=12> */
.L_x_121:
[----:B------:R-:W-:Y:S05]  /*57c0*/  BSYNC B1 ;  /* 0x0000000000017941 */ /* 0x000fea0003800000 */
.L_x_120:
        /* <DEDUP_REMOVED lines=12> */
.L_x_123:
[----:B------:R-:W-:Y:S05]  /*5890*/  BSYNC B1 ;  /* 0x0000000000017941 */ /* 0x000fea0003800000 */
.L_x_122:
        /* <DEDUP_REMOVED lines=12> */
.L_x_125:
[----:B------:R-:W-:Y:S05]  /*5960*/  BSYNC B1 ;  /* 0x0000000000017941 */ /* 0x000fea0003800000 */
.L_x_124:
        /* <DEDUP_REMOVED lines=12> */
.L_x_127:
[----:B------:R-:W-:Y:S05]  /*5a30*/  BSYNC B1 ;  /* 0x0000000000017941 */ /* 0x000fea0003800000 */
.L_x_126:
        /* <DEDUP_REMOVED lines=12> */
.L_x_129:
[----:B------:R-:W-:Y:S05]  /*5b00*/  BSYNC B1 ;  /* 0x0000000000017941 */ /* 0x000fea0003800000 */
.L_x_128:
        /* <DEDUP_REMOVED lines=12> */
.L_x_131:
[----:B------:R-:W-:Y:S05]  /*5bd0*/  BSYNC B1 ;  /* 0x0000000000017941 */ /* 0x000fea0003800000 */
.L_x_130:
        /* <DEDUP_REMOVED lines=12> */
.L_x_133:
[----:B------:R-:W-:Y:S05]  /*5ca0*/  BSYNC B1 ;  /* 0x0000000000017941 */ /* 0x000fea0003800000 */
.L_x_132:
        /* <DEDUP_REMOVED lines=12> */
.L_x_135:
[----:B------:R-:W-:Y:S05]  /*5d70*/  BSYNC B1 ;  /* 0x0000000000017941 */ /* 0x000fea0003800000 */
.L_x_134:
        /* <DEDUP_REMOVED lines=12> */
.L_x_137:
[----:B------:R-:W-:Y:S05]  /*5e40*/  BSYNC B1 ;  /* 0x0000000000017941 */ /* 0x000fea0003800000 */
.L_x_136:
        /* <DEDUP_REMOVED lines=12> */
.L_x_139:
[----:B------:R-:W-:Y:S05]  /*5f10*/  BSYNC B1 ;  /* 0x0000000000017941 */ /* 0x000fea0003800000 */
.L_x_138:
        /* <DEDUP_REMOVED lines=12> */
.L_x_141:
[----:B------:R-:W-:Y:S05]  /*5fe0*/  BSYNC B1 ;  /* 0x0000000000017941 */ /* 0x000fea0003800000 */
.L_x_140:
        /* <DEDUP_REMOVED lines=12> */
.L_x_143:
[----:B------:R-:W-:Y:S05]  /*60b0*/  BSYNC B1 ;  /* 0x0000000000017941 */ /* 0x000fea0003800000 */
.L_x_142:
        /* <DEDUP_REMOVED lines=12> */
.L_x_145:
[----:B------:R-:W-:Y:S05]  /*6180*/  BSYNC B1 ;  /* 0x0000000000017941 */ /* 0x000fea0003800000 */
.L_x_144:
        /* <DEDUP_REMOVED lines=12> */
.L_x_147:
[----:B------:R-:W-:Y:S05]  /*6250*/  BSYNC B1 ;  /* 0x0000000000017941 */ /* 0x000fea0003800000 */
.L_x_146:
        /* <DEDUP_REMOVED lines=12> */
.L_x_149:
[----:B------:R-:W-:Y:S05]  /*6320*/  BSYNC B1 ;  /* 0x0000000000017941 */ /* 0x000fea0003800000 */
.L_x_148:
        /* <DEDUP_REMOVED lines=12> */
.L_x_151:
[----:B------:R-:W-:Y:S05]  /*63f0*/  BSYNC B1 ;  /* 0x0000000000017941 */ /* 0x000fea0003800000 */
.L_x_150:
        /* <DEDUP_REMOVED lines=12> */
.L_x_153:
[----:B------:R-:W-:Y:S05]  /*64c0*/  BSYNC B1 ;  /* 0x0000000000017941 */ /* 0x000fea0003800000 */
.L_x_152:
        /* <DEDUP_REMOVED lines=12> */
.L_x_155:
[----:B------:R-:W-:Y:S05]  /*6590*/  BSYNC B1 ;  /* 0x0000000000017941 */ /* 0x000fea0003800000 */
.L_x_154:
        /* <DEDUP_REMOVED lines=12> */
.L_x_157:
[----:B------:R-:W-:Y:S05]  /*6660*/  BSYNC B1 ;  /* 0x0000000000017941 */ /* 0x000fea0003800000 */
.L_x_156:
[----:B-----5:R-:W-:Y:S01]  /*6670*/  LOP3.LUT R5, R5, 0xff, RZ, 0xc0, !PT ;  /* 0x000000ff05057812 */ /* 0x020fe200078ec0ff */
[----:B------:R-:W-:Y:S01]  /*6680*/  BSSY B1, `(.L_x_158) ;  /* 0x000000b000017945 */ /* 0x000fe20003800000 */
[----:B------:R-:W-:Y:S02]  /*6690*/  ISETP.LT.OR P2, PT, R33, 0x39, !P1 ;  /* 0x000000392100780c */ /* 0x000fe40004f41670 */
[----:B------:R-:W-:-:S05]  /*66a0*/  F2FP.F16.E4M3.UNPACK_B R5, R5 ;  /* 0x00000005ff05723e */ /* 0x000fca00020006ff */
[----:B012---:R-:W-:-:S05]  /*66b0*/  HADD2.F32 R14, -RZ, R5.H0_H0 ;  /* 0x20000005ff0e7230 */ /* 0x007fca0000004100 */
[----:B------:R-:W-:-:S04]  /*66c0*/  FMUL R5, R14, R9 ;  /* 0x000000090e057220 */ /* 0x000fc80000400000 */
[----:B------:R-:W-:-:S05]  /*66d0*/  FFMA R5, R16, R8, R5 ;  /* 0x0000000810057223 */ /* 0x000fca0000000005 */
[----:B------:R-:W-:Y:S02]  /*66e0*/  F2FP.SATFINITE.E4M3.F32.PACK_AB_MERGE_C R15, RZ, R5, RZ ;  /* 0x00000005ff0f723e */ /* 0x000fe400048070ff */
[----:B------:R-:W-:-:S03]  /*66f0*/  PRMT R5, RZ, 0x7610, R5 ;  /* 0x00007610ff057816 */ /* 0x000fc60000000005 */
[----:B------:R0:W-:Y:S01]  /*6700*/  @!P0 STG.E.U8 desc[UR16][R10.64+0x39], R15 ;  /* 0x0000390f0a008986 */ /* 0x0001e2000c101110 */
[----:B------:R-:W-:Y:S05]  /*6710*/  @P2 BRA `(.L_x_159) ;  /* 0x0000000000042947 */ /* 0x000fea0003800000 */
[----:B------:R1:W5:Y:S02]  /*6720*/  LDG.E.U8 R5, desc[UR16][R12.64+0x38] ;  /* 0x000038100c057981 */ /* 0x000364000c1e1100 */
.L_x_159:
[----:B------:R-:W-:Y:S05]  /*6730*/  BSYNC B1 ;  /* 0x0000000000017941 */ /* 0x000fea0003800000 */
.L_x_158:
        /* <DEDUP_REMOVED lines=12> */
.L_x_161:
[----:B------:R-:W-:Y:S05]  /*6800*/  BSYNC B1 ;  /* 0x0000000000017941 */ /* 0x000fea0003800000 */
.L_x_160:
[----:B------:R-:W-:Y:S05]  /*6810*/  @P1 BRA `(.L_x_162) ;  /* 0x0000001000301947 */ /* 0x000fea0003800000 */
[----:B-----5:R-:W-:-:S04]  /*6820*/  LOP3.LUT R5, R5, 0xff, RZ, 0xc0, !PT ;  /* 0x000000ff05057812 */ /* 0x020fc800078ec0ff */
[----:B------:R-:W-:-:S05]  /*6830*/  F2FP.F16.E4M3.UNPACK_B R5, R5 ;  /* 0x00000005ff05723e */ /* 0x000fca00020006ff */
[----:B------:R-:W-:-:S05]  /*6840*/  HADD2.F32 R10, -RZ, R5.H0_H0 ;  /* 0x20000005ff0a7230 */ /* 0x000fca0000004100 */
[----:B------:R-:W-:-:S04]  /*6850*/  FMUL R5, R10, R9 ;  /* 0x000000090a057220 */ /* 0x000fc80000400000 */
[----:B------:R-:W-:-:S05]  /*6860*/  FFMA R5, R18, R8, R5 ;  /* 0x0000000812057223 */ /* 0x000fca0000000005 */
[----:B------:R-:W-:-:S05]  /*6870*/  F2FP.SATFINITE.E4M3.F32.PACK_AB_MERGE_C R5, RZ, R5, RZ ;  /* 0x00000005ff05723e */ /* 0x000fca00048070ff */
[----:B------:R0:W-:Y:S01]  /*6880*/  STG.E.U8 desc[UR16][R6.64+0x39], R5 ;  /* 0x0000390506007986 */ /* 0x0001e2000c101110 */
[----:B------:R-:W-:Y:S05]  /*6890*/  BRA `(.L_x_162) ;  /* 0x0000001000107947 */ /* 0x000fea0003800000 */
.L_x_33:
[C---:B------:R-:W-:Y:S01]  /*68a0*/  ISETP.GE.AND P0, PT, R34.reuse, 0x1, PT ;  /* 0x000000012200780c */ /* 0x040fe20003f06270 */
[-C--:B--2---:R-:W-:Y:S01]  /*68b0*/  FMUL R145, R145, R8.reuse ;  /* 0x0000000891917220 */ /* 0x084fe20000400000 */
[----:B------:R-:W-:Y:S01]  /*68c0*/  ISETP.GE.AND P2, PT, R34, 0x9, PT ;  /* 0x000000092200780c */ /* 0x000fe20003f46270 */
[-C--:B------:R-:W-:Y:S01]  /*68d0*/  FMUL R140, R140, R8.reuse ;  /* 0x000000088c8c7220 */ /* 0x080fe20000400000 */
[----:B------:R-:W-:Y:S01]  /*68e0*/  ISETP.LT.OR P1, PT, R33, 0x1, !P0 ;  /* 0x000000012100780c */ /* 0x000fe20004721670 */
[-C--:B------:R-:W-:Y:S01]  /*68f0*/  FMUL R143, R143, R8.reuse ;  /* 0x000000088f8f7220 */ /* 0x080fe20000400000 */
[----:B------:R-:W-:Y:S01]  /*6900*/  F2FP.SATFINITE.E4M3.F32.PACK_AB_MERGE_C R145, RZ, R145, RZ ;  /* 0x00000091ff91723e */ /* 0x000fe200048070ff */
[-C--:B------:R-:W-:Y:S01]  /*6910*/  FMUL R138, R138, R8.reuse ;  /* 0x000000088a8a7220 */ /* 0x080fe20000400000 */
[----:B------:R-:W-:Y:S01]  /*6920*/  ISETP.LT.OR P4, PT, R33, 0x2, !P0 ;  /* 0x000000022100780c */ /* 0x000fe20004781670 */
[-C--:B------:R-:W-:Y:S01]  /*6930*/  FMUL R141, R141, R8.reuse ;  /* 0x000000088d8d7220 */ /* 0x080fe20000400000 */
[C---:B------:R-:W-:Y:S01]  /*6940*/  ISETP.LT.OR P5, PT, R33.reuse, 0x1, !P2 ;  /* 0x000000012100780c */ /* 0x040fe200057a1670 */
[-C--:B------:R-:W-:Y:S01]  /*6950*/  FMUL R136, R136, R8.reuse ;  /* 0x0000000888887220 */ /* 0x080fe20000400000 */
[----:B------:R-:W-:Y:S01]  /*6960*/  ISETP.LT.OR P6, PT, R33, 0x2, !P2 ;  /* 0x000000022100780c */ /* 0x000fe200057c1670 */
[----:B------:R-:W-:Y:S01]  /*6970*/  FMUL R139, R139, R8 ;  /* 0x000000088b8b7220 */ /* 0x000fe20000400000 */
[----:B------:R-:W-:Y:S01]  /*6980*/  F2FP.SATFINITE.E4M3.F32.PACK_AB_MERGE_C R5, RZ, R140, RZ ;  /* 0x0000008cff05723e */ /* 0x000fe200048070ff */
[-C--:B------:R-:W-:Y:S01]  /*6990*/  FMUL R134, R134, R8.reuse ;  /* 0x0000000886867220 */ /* 0x080fe20000400000 */
[----:B------:R-:W-:Y:S01]  /*69a0*/  F2FP.SATFINITE.E4M3.F32.PACK_AB_MERGE_C R143, RZ, R143, RZ ;  /* 0x0000008fff8f723e */ /* 0x000fe200048070ff */
[----:B------:R-:W-:Y:S01]  /*69b0*/  @!P1 STG.E.U8 desc[UR16][R14.64], R145 ;  /* 0x000000910e009986 */ /* 0x000fe2000c101110 */
[----:B------:R-:W-:Y:S01]  /*69c0*/  ISETP.LT.OR P1, PT, R33, 0x9, !P0 ;  /* 0x000000092100780c */ /* 0x000fe20004721670 */
[----:B------:R-:W-:Y:S01]  /*69d0*/  FMUL R137, R137, R8 ;  /* 0x0000000889897220 */ /* 0x000fe20000400000 */
[----:B------:R-:W-:Y:S01]  /*69e0*/  F2FP.SATFINITE.E4M3.F32.PACK_AB_MERGE_C R25, RZ, R138, RZ ;  /* 0x0000008aff19723e */ /* 0x000fe200048070ff */
[----:B------:R0:W-:Y:S01]  /*69f0*/  @!P4 STG.E.U8 desc[UR16][R14.64+0x1], R5 ;  /* 0x000001050e00c986 */ /* 0x0001e2000c101110 */
[----:B------:R-:W-:Y:S01]  /*6a00*/  F2FP.SATFINITE.E4M3.F32.PACK_AB_MERGE_C R141, RZ, R141, RZ ;  /* 0x0000008dff8d723e */ /* 0x000fe200048070ff */
[-C--:B------:R-:W-:Y:S01]  /*6a10*/  FMUL R132, R132, R8.reuse ;  /* 0x0000000884847220 */ /* 0x080fe20000400000 */
[C---:B------:R-:W-:Y:S01]  /*6a20*/  ISETP.LT.OR P4, PT, R33.reuse, 0xa, !P0 ;  /* 0x0000000a2100780c */ /* 0x040fe20004781670 */
[----:B------:R-:W-:Y:S01]  /*6a30*/  @!P5 STG.E.U8 desc[UR16][R12.64], R143 ;  /* 0x0000008f0c00d986 */ /* 0x000fe2000c101110 */
[----:B------:R-:W-:Y:S01]  /*6a40*/  ISETP.LT.OR P5, PT, R33, 0x9, !P2 ;  /* 0x000000092100780c */ /* 0x000fe200057a1670 */
[-C--:B------:R-:W-:Y:S01]  /*6a50*/  FMUL R135, R135, R8.reuse ;  /* 0x0000000887877220 */ /* 0x080fe20000400000 */
[----:B------:R-:W-:Y:S01]  /*6a60*/  F2FP.SATFINITE.E4M3.F32.PACK_AB_MERGE_C R139, RZ, R139, RZ ;  /* 0x0000008bff8b723e */ /* 0x000fe200048070ff */
[----:B------:R1:W-:Y:S01]  /*6a70*/  @!P6 STG.E.U8 desc[UR16][R12.64+0x1], R25 ;  /* 0x000001190c00e986 */ /* 0x0003e2000c101110 */
[C---:B------:R-:W-:Y:S01]  /*6a80*/  ISETP.LT.OR P6, PT, R33.reuse, 0xa, !P2 ;  /* 0x0000000a2100780c */ /* 0x040fe200057c1670 */
[-C--:B------:R-:W-:Y:S01]  /*6a90*/  FMUL R130, R130, R8.reuse ;  /* 0x0000000882827220 */ /* 0x080fe20000400000 */
[----:B------:R-:W-:Y:S01]  /*6aa0*/  F2FP.SATFINITE.E4M3.F32.PACK_AB_MERGE_C R137, RZ, R137, RZ ;  /* 0x00000089ff89723e */ /* 0x000fe200048070ff */
[----:B------:R-:W-:Y:S01]  /*6ab0*/  @!P1 STG.E.U8 desc[UR16][R14.64+0x8], R141 ;  /* 0x0000088d0e009986 */ /* 0x000fe2000c101110 */
[----:B------:R-:W-:Y:S01]  /*6ac0*/  ISETP.LT.OR P1, PT, R33, 0x11, !P0 ;  /* 0x000000112100780c */ /* 0x000fe20004721670 */
[----:B------:R-:W-:Y:S01]  /*6ad0*/  FMUL R133, R133, R8 ;  /* 0x0000000885857220 */ /* 0x000fe20000400000 */
[----:B0-----:R-:W-:Y:S01]  /*6ae0*/  F2FP.SATFINITE.E4M3.F32.PACK_AB_MERGE_C R5, RZ, R136, RZ ;  /* 0x00000088ff05723e */ /* 0x001fe200048070ff */
[-C--:B------:R-:W-:Y:S01]  /*6af0*/  FMUL R128, R128, R8.reuse ;  /* 0x0000000880807220 */ /* 0x080fe20000400000 */
[----:B------:R-:W-:Y:S01]  /*6b00*/  F2FP.SATFINITE.E4M3.F32.PACK_AB_MERGE_C R135, RZ, R135, RZ ;  /* 0x00000087ff87723e */ /* 0x000fe200048070ff */
[----:B------:R-:W-:Y:S01]  /*6b10*/  FMUL R131, R131, R8 ;  /* 0x0000000883837220 */ /* 0x000fe20000400000 */
[----:B------:R-:W-:Y:S01]  /*6b20*/  F2FP.SATFINITE.E4M3.F32.PACK_AB_MERGE_C R133, RZ, R133, RZ ;  /* 0x00000085ff85723e */ /* 0x000fe200048070ff */
[----:B------:R0:W-:Y:S01]  /*6b30*/  @!P4 STG.E.U8 desc[UR16][R14.64+0x9], R5 ;  /* 0x000009050e00c986 */ /* 0x0001e2000c101110 */
[----:B-1----:R-:W-:Y:S01]  /*6b40*/  F2FP.SATFINITE.E4M3.F32.PACK_AB_MERGE_C R25, RZ, R134, RZ ;  /* 0x00000086ff19723e */ /* 0x002fe200048070ff */
        /* <DEDUP_REMOVED lines=15> */
[-C--:B------:R-:W-:Y:S01]  /*6c40*/  FMUL R125, R125, R8.reuse ;  /* 0x000000087d7d7220 */ /* 0x080fe20000400000 */
[----:B------:R-:W-:Y:S01]  /*6c50*/  FMUL R120, R120, R8 ;  /* 0x0000000878787220 */ /* 0x000fe20000400000 */
[----:B------:R-:W-:Y:S01]  /*6c60*/  F2FP.SATFINITE.E4M3.F32.PACK_AB_MERGE_C R127, RZ, R127, RZ ;  /* 0x0000007fff7f723e */ /* 0x000fe200048070ff */
[----:B------:R0:W-:Y:S01]  /*6c70*/  @!P4 STG.E.U8 desc[UR16][R14.64+0x11], R5 ;  /* 0x000011050e00c986 */ /* 0x0001e2000c101110 */
[----:B-1----:R-:W-:Y:S01]  /*6c80*/  F2FP.SATFINITE.E4M3.F32.PACK_AB_MERGE_C R25, RZ, R130, RZ ;  /* 0x00000082ff19723e */ /* 0x002fe200048070ff */
[-C--:B------:R-:W-:Y:S01]  /*6c90*/  FMUL R123, R123, R8.reuse ;  /* 0x000000087b7b7220 */ /* 0x080fe20000400000 */
[C---:B------:R-:W-:Y:S01]  /*6ca0*/  ISETP.LT.OR P4, PT, R33.reuse, 0x1a, !P0 ;  /* 0x0000001a2100780c */ /* 0x040fe20004781670 */
[----:B------:R-:W-:Y:S01]  /*6cb0*/  @!P5 STG.E.U8 desc[UR16][R12.64+0x10], R135 ;  /* 0x000010870c00d986 */ /* 0x000fe2000c101110 */
[C---:B------:R-:W-:Y:S01]  /*6cc0*/  ISETP.LT.OR P5, PT, R33.reuse, 0x19, !P2 ;  /* 0x000000192100780c */ /* 0x040fe200057a1670 */
[-C--:B------:R-:W-:Y:S01]  /*6cd0*/  FMUL R118, R118, R8.reuse ;  /* 0x0000000876767220 */ /* 0x080fe20000400000 */
[----:B------:R-:W-:Y:S01]  /*6ce0*/  F2FP.SATFINITE.E4M3.F32.PACK_AB_MERGE_C R125, RZ, R125, RZ ;  /* 0x0000007dff7d723e */ /* 0x000fe200048070ff */
[----:B------:R1:W-:Y:S01]  /*6cf0*/  @!P6 STG.E.U8 desc[UR16][R12.64+0x11], R25 ;  /* 0x000011190c00e986 */ /* 0x0003e2000c101110 */
[----:B------:R-:W-:Y:S01]  /*6d00*/  ISETP.LT.OR P6, PT, R33, 0x1a, !P2 ;  /* 0x0000001a2100780c */ /* 0x000fe200057c1670 */
        /* <DEDUP_REMOVED lines=8> */
[-C--:B------:R-:W-:Y:S01]  /*6d90*/  FMUL R114, R114, R8.reuse ;  /* 0x0000000872727220 */ /* 0x080fe20000400000 */
[----:B------:R-:W-:Y:S01]  /*6da0*/  FMUL R112, R112, R8 ;  /* 0x0000000870707220 */ /* 0x000fe20000400000 */
[----:B-1----:R-:W-:Y:S01]  /*6db0*/  F2FP.SATFINITE.E4M3.F32.PACK_AB_MERGE_C R25, RZ, R126, RZ ;  /* 0x0000007eff19723e */ /* 0x002fe200048070ff */
[----:B------:R0:W-:Y:S01]  /*6dc0*/  @!P4 STG.E.U8 desc[UR16][R14.64+0x19], R5 ;  /* 0x000019050e00c986 */ /* 0x0001e2000c101110 */
[----:B------:R-:W-:Y:S01]  /*6dd0*/  ISETP.LT.OR P4, PT, R33, 0x22, !P0 ;  /* 0x000000222100780c */ /* 0x000fe20004781670 */
[-C--:B------:R-:W-:Y:S01]  /*6de0*/  FMUL R117, R117, R8.reuse ;  /* 0x0000000875757220 */ /* 0x080fe20000400000 */
[----:B------:R-:W-:Y:S01]  /*6df0*/  F2FP.SATFINITE.E4M3.F32.PACK_AB_MERGE_C R119, RZ, R119, RZ ;  /* 0x00000077ff77723e */ /* 0x000fe200048070ff */
[----:B------:R-:W-:Y:S01]  /*6e00*/  @!P5 STG.E.U8 desc[UR16][R12.64+0x18], R131 ;  /* 0x000018830c00d986 */ /* 0x000fe2000c101110 */
[----:B------:R-:W-:Y:S01]  /*6e10*/  ISETP.LT.OR P5, PT, R33, 0x21, !P2 ;  /* 0x000000212100780c */ /* 0x000fe200057a1670 */
[----:B------:R-:W-:Y:S01]  /*6e20*/  FMUL R115, R115, R8 ;  /* 0x0000000873737220 */ /* 0x000fe20000400000 */
[----:B------:R-:W-:Y:S01]  /*6e30*/  F2FP.SATFINITE.E4M3.F32.PACK_AB_MERGE_C R27, RZ, R112, RZ ;  /* 0x00000070ff1b723e */ /* 0x000fe200048070ff */
[----:B------:R1:W-:Y:S01]  /*6e40*/  @!P6 STG.E.U8 desc[UR16][R12.64+0x19], R25 ;  /* 0x000019190c00e986 */ /* 0x0003e2000c101110 */
[----:B------:R-:W-:Y:S01]  /*6e50*/  ISETP.LT.OR P6, PT, R33, 0x22, !P2 ;  /* 0x000000222100780c */ /* 0x000fe200057c1670 */
[-C--:B------:R-:W-:Y:S01]  /*6e60*/  FMUL R110, R110, R8.reuse ;  /* 0x000000086e6e7220 */ /* 0x080fe20000400000 */
[-C--:B------:R-:W-:Y:S01]  /*6e70*/  FMUL R113, R113, R8.reuse ;  /* 0x0000000871717220 */ /* 0x080fe20000400000 */
        /* <DEDUP_REMOVED lines=39> */
[-C--:B------:R-:W-:Y:S01]  /*70f0*/  FMUL R101, R101, R8.reuse ;  /* 0x0000000865657220 */ /* 0x080fe20000400000 */
[----:B------:R-:W-:Y:S01]  /*7100*/  @!P1 STG.E.U8 desc[UR16][R14.64+0x30], R121 ;  /* 0x000030790e009986 */ /* 0x000fe2000c101110 */
[----:B------:R-:W-:Y:S01]  /*7110*/  ISETP.LT.OR P1, PT, R33, 0x39, !P0 ;  /* 0x000000392100780c */ /* 0x000fe20004721670 */
[-C--:B------:R-:W-:Y:S01]  /*7120*/  FMUL R99, R99, R8.reuse ;  /* 0x0000000863637220 */ /* 0x080fe20000400000 */
[----:B------:R-:W-:Y:S01]  /*7130*/  ISETP.LT.OR P0, PT, R33, 0x3a, !P0 ;  /* 0x0000003a2100780c */ /* 0x000fe20004701670 */
[----:B------:R-:W-:Y:S01]  /*7140*/  FMUL R94, R94, R8 ;  /* 0x000000085e5e7220 */ /* 0x000fe20000400000 */
[----:B0-----:R-:W-:Y:S01]  /*7150*/  F2FP.SATFINITE.E4M3.F32.PACK_AB_MERGE_C R5, RZ, R116, RZ ;  /* 0x00000074ff05723e */ /* 0x001fe200048070ff */
[-C--:B------:R-:W-:Y:S01]  /*7160*/  FMUL R92, R92, R8.reuse ;  /* 0x000000085c5c7220 */ /* 0x080fe20000400000 */
[----:B------:R-:W-:Y:S01]  /*7170*/  F2FP.SATFINITE.E4M3.F32.PACK_AB_MERGE_C R103, RZ, R103, RZ ;  /* 0x00000067ff67723e */ /* 0x000fe200048070ff */
[----:B------:R-:W-:Y:S01]  /*7180*/  FMUL R95, R95, R8 ;  /* 0x000000085f5f7220 */ /* 0x000fe20000400000 */
[----:B-1----:R-:W-:Y:S01]  /*7190*/  F2FP.SATFINITE.E4M3.F32.PACK_AB_MERGE_C R25, RZ, R114, RZ ;  /* 0x00000072ff19723e */ /* 0x002fe200048070ff */
[----:B------:R0:W-:Y:S01]  /*71a0*/  @!P4 STG.E.U8 desc[UR16][R14.64+0x31], R5 ;  /* 0x000031050e00c986 */ /* 0x0001e2000c101110 */
[----:B------:R-:W-:Y:S01]  /*71b0*/  ISETP.LT.OR P4, PT, R33, 0x39, !P2 ;  /* 0x000000392100780c */ /* 0x000fe20005781670 */
[-C--:B------:R-:W-:Y:S01]  /*71c0*/  FMUL R97, R97, R8.reuse ;  /* 0x0000000861617220 */ /* 0x080fe20000400000 */
[----:B------:R-:W-:Y:S01]  /*71d0*/  ISETP.LT.OR P2, PT, R33, 0x3a, !P2 ;  /* 0x0000003a2100780c */ /* 0x000fe20005741670 */
[----:B------:R-:W-:Y:S01]  /*71e0*/  @!P5 STG.E.U8 desc[UR16][R12.64+0x30], R119 ;  /* 0x000030770c00d986 */ /* 0x000fe2000c101110 */
[----:B------:R-:W-:Y:S01]  /*71f0*/  F2FP.SATFINITE.E4M3.F32.PACK_AB_MERGE_C R101, RZ, R101, RZ ;  /* 0x00000065ff65723e */ /* 0x000fe200048070ff */
[-C--:B------:R-:W-:Y:S01]  /*7200*/  FMUL R90, R90, R8.reuse ;  /* 0x000000085a5a7220 */ /* 0x080fe20000400000 */
[----:B------:R-:W-:Y:S01]  /*7210*/  F2FP.SATFINITE.E4M3.F32.PACK_AB_MERGE_C R99, RZ, R99, RZ ;  /* 0x00000063ff63723e */ /* 0x000fe200048070ff */
[----:B------:R-:W-:Y:S01]  /*7220*/  @!P6 STG.E.U8 desc[UR16][R12.64+0x31], R25 ;  /* 0x000031190c00e986 */ /* 0x000fe2000c101110 */
[----:B------:R-:W-:Y:S01]  /*7230*/  F2FP.SATFINITE.E4M3.F32.PACK_AB_MERGE_C R95, RZ, R95, RZ ;  /* 0x0000005fff5f723e */ /* 0x000fe200048070ff */
[-C--:B------:R-:W-:Y:S01]  /*7240*/  FMUL R22, R22, R8.reuse ;  /* 0x0000000816167220 */ /* 0x080fe20000400000 */
[-C--:B------:R-:W-:Y:S01]  /*7250*/  FMUL R93, R93, R8.reuse ;  /* 0x000000085d5d7220 */ /* 0x080fe20000400000 */
[----:B------:R-:W-:Y:S01]  /*7260*/  @!P0 STG.E.U8 desc[UR16][R14.64+0x39], R27 ;  /* 0x0000391b0e008986 */ /* 0x000fe2000c101110 */
[----:B------:R-:W-:Y:S01]  /*7270*/  ISETP.GE.AND P0, PT, R34, 0x81, PT ;  /* 0x000000812200780c */ /* 0x000fe20003f06270 */
[----:B------:R-:W-:Y:S01]  /*7280*/  FMUL R91, R91, R8 ;  /* 0x000000085b5b7220 */ /* 0x000fe20000400000 */
[----:B0-----:R-:W-:Y:S01]  /*7290*/  F2FP.SATFINITE.E4M3.F32.PACK_AB_MERGE_C R5, RZ, R110, RZ ;  /* 0x0000006eff05723e */ /* 0x001fe200048070ff */
[----:B------:R0:W-:Y:S01]  /*72a0*/  @!P1 STG.E.U8 desc[UR16][R14.64+0x38], R117 ;  /* 0x000038750e009986 */ /* 0x0001e2000c101110 */
[C---:B------:R-:W-:Y:S01]  /*72b0*/  ISETP.LT.OR P6, PT, R33.reuse, 0x1, !P0 ;  /* 0x000000012100780c */ /* 0x040fe200047c1670 */
[-C--:B------:R-:W-:Y:S01]  /*72c0*/  FMUL R88, R88, R8.reuse ;  /* 0x0000000858587220 */ /* 0x080fe20000400000 */
[----:B------:R-:W-:Y:S01]  /*72d0*/  ISETP.LT.OR P5, PT, R33, 0x2, !P0 ;  /* 0x000000022100780c */ /* 0x000fe200047a1670 */
[----:B------:R-:W-:Y:S01]  /*72e0*/  @!P4 STG.E.U8 desc[UR16][R12.64+0x38], R115 ;  /* 0x000038730c00c986 */ /* 0x000fe2000c101110 */
[----:B------:R-:W-:Y:S01]  /*72f0*/  ISETP.GE.AND P1, PT, R34, 0x89, PT ;  /* 0x000000892200780c */ /* 0x000fe20003f26270 */
[-C--:B------:R-:W-:Y:S01]  /*7300*/  FMUL R21, R21, R8.reuse ;  /* 0x0000000815157220 */ /* 0x080fe20000400000 */
[----:B------:R-:W-:Y:S01]  /*7310*/  F2FP.SATFINITE.E4M3.F32.PACK_AB_MERGE_C R97, RZ, R97, RZ ;  /* 0x00000061ff61723e */ /* 0x000fe200048070ff */
[----:B------:R1:W-:Y:S01]  /*7320*/  @!P2 STG.E.U8 desc[UR16][R12.64+0x39], R5 ;  /* 0x000039050c00a986 */ /* 0x0003e2000c101110 */
[----:B------:R-:W-:Y:S01]  /*7330*/  ISETP.LT.OR P4, PT, R33, 0x1, !P1 ;  /* 0x000000012100780c */ /* 0x000fe20004f81670 */
[-C--:B------:R-:W-:Y:S01]  /*7340*/  FMUL R89, R89, R8.reuse ;  /* 0x0000000859597220 */ /* 0x080fe20000400000 */
[----:B------:R-:W-:Y:S01]  /*7350*/  ISETP.LT.OR P2, PT, R33, 0xa, !P0 ;  /* 0x0000000a2100780c */ /* 0x000fe20004741670 */
[----:B------:R-:W-:Y:S01]  /*7360*/  FMUL R23, R23, R8 ;  /* 0x0000000817177220 */ /* 0x000fe20000400000 */
[----:B0-----:R-:W-:Y:S01]  /*7370*/  F2FP.SATFINITE.E4M3.F32.PACK_AB_MERGE_C R15, RZ, R108, RZ ;  /* 0x0000006cff0f723e */ /* 0x001fe200048070ff */
[----:B------:R-:W-:Y:S01]  /*7380*/  @!P6 STG.E.U8 desc[UR16][R10.64], R113 ;  /* 0x000000710a00e986 */ /* 0x000fe2000c101110 */
[C---:B------:R-:W-:Y:S01]  /*7390*/  ISETP.LT.OR P6, PT, R33.reuse, 0x2, !P1 ;  /* 0x000000022100780c */ /* 0x040fe20004fc1670 */
[-C--:B------:R-:W-:Y:S01]  /*73a0*/  FMUL R20, R20, R8.reuse ;  /* 0x0000000814147220 */ /* 0x080fe20000400000 */
[----:B------:R-:W-:Y:S01]  /*73b0*/  F2FP.SATFINITE.E4M3.F32.PACK_AB_MERGE_C R93, RZ, R93, RZ ;  /* 0x0000005dff5d723e */ /* 0x000fe200048070ff */
[----:B------:R-:W-:Y:S01]  /*73c0*/  @!P5 STG.E.U8 desc[UR16][R10.64+0x1], R15 ;  /* 0x0000010f0a00d986 */ /* 0x000fe2000c101110 */
[----:B------:R-:W-:Y:S01]  /*73d0*/  ISETP.LT.OR P5, PT, R33, 0x9, !P0 ;  /* 0x000000092100780c */ /* 0x000fe200047a1670 */
[----:B------:R-:W-:Y:S01]  /*73e0*/  FMUL R17, R17, R8 ;  /* 0x0000000811117220 */ /* 0x000fe20000400000 */
[----:B-1----:R-:W-:Y:S01]  /*73f0*/  F2FP.SATFINITE.E4M3.F32.PACK_AB_MERGE_C R5, RZ, R106, RZ ;  /* 0x0000006aff05723e */ /* 0x002fe200048070ff */
[----:B------:R-:W-:Y:S01]  /*7400*/  @!P4 STG.E.U8 desc[UR16][R6.64], R111 ;  /* 0x0000006f0600c986 */ /* 0x000fe2000c101110 */
[----:B------:R-:W-:Y:S01]  /*7410*/  F2FP.SATFINITE.E4M3.F32.PACK_AB_MERGE_C R13, RZ, R104, RZ ;  /* 0x00000068ff0d723e */ /* 0x000fe200048070ff */
[-C--:B------:R-:W-:Y:S01]  /*7420*/  FMUL R16, R16, R8.reuse ;  /* 0x0000000810107220 */ /* 0x080fe20000400000 */
[----:B------:R-:W-:Y:S01]  /*7430*/  ISETP.LT.OR P4, PT, R33, 0x9, !P1 ;  /* 0x000000092100780c */ /* 0x000fe20004f81670 */
[-C--:B------:R-:W-:Y:S01]  /*7440*/  FMUL R19, R19, R8.reuse ;  /* 0x0000000813137220 */ /* 0x080fe20000400000 */
[----:B------:R-:W-:Y:S01]  /*7450*/  F2FP.SATFINITE.E4M3.F32.PACK_AB_MERGE_C R91, RZ, R91, RZ ;  /* 0x0000005bff5b723e */ /* 0x000fe200048070ff */
[----:B------:R0:W-:Y:S01]  /*7460*/  @!P6 STG.E.U8 desc[UR16][R6.64+0x1], R5 ;  /* 0x000001050600e986 */ /* 0x0001e2000c101110 */
[C---:B------:R-:W-:Y:S01]  /*7470*/  ISETP.LT.OR P6, PT, R33.reuse, 0xa, !P1 ;  /* 0x0000000a2100780c */ /* 0x040fe20004fc1670 */
[----:B------:R-:W-:Y:S01]  /*7480*/  FMUL R18, R18, R8 ;  /* 0x0000000812127220 */ /* 0x000fe20000400000 */
[----:B------:R-:W-:Y:S01]  /*7490*/  F2FP.SATFINITE.E4M3.F32.PACK_AB_MERGE_C R21, RZ, R21, RZ ;  /* 0x00000015ff15723e */ /* 0x000fe200048070ff */
[----:B------:R1:W-:Y:S01]  /*74a0*/  @!P2 STG.E.U8 desc[UR16][R10.64+0x9], R13 ;  /* 0x0000090d0a00a986 */ /* 0x0003e2000c101110 */
[----:B------:R-:W-:-:S02]  /*74b0*/  ISETP.LT.OR P2, PT, R33, 0x12, !P0 ;  /* 0x000000122100780c */ /* 0x000fc40004741670 */
[----:B------:R-:W-:Y:S01]  /*74c0*/  F2FP.SATFINITE.E4M3.F32.PACK_AB_MERGE_C R89, RZ, R89, RZ ;  /* 0x00000059ff59723e */ /* 0x000fe200048070ff */
[----:B------:R-:W-:Y:S01]  /*74d0*/  @!P5 STG.E.U8 desc[UR16][R10.64+0x8], R107 ;  /* 0x0000086b0a00d986 */ /* 0x000fe2000c101110 */
[C---:B------:R-:W-:Y:S02]  /*74e0*/  ISETP.LT.OR P5, PT, R33.reuse, 0x11, !P0 ;  /* 0x000000112100780c */ /* 0x040fe400047a1670 */
[----:B------:R-:W-:Y:S01]  /*74f0*/  F2FP.SATFINITE.E4M3.F32.PACK_AB_MERGE_C R23, RZ, R23, RZ ;  /* 0x00000017ff17723e */ /* 0x000fe200048070ff */
[----:B------:R-:W-:Y:S01]  /*7500*/  @!P4 STG.E.U8 desc[UR16][R6.64+0x8], R109 ;  /* 0x0000086d0600c986 */ /* 0x000fe2000c101110 */
[----:B0-----:R-:W-:Y:S02]  /*7510*/  F2FP.SATFINITE.E4M3.F32.PACK_AB_MERGE_C R5, RZ, R102, RZ ;  /* 0x00000066ff05723e */ /* 0x001fe400048070ff */
[C---:B------:R-:W-:Y:S02]  /*7520*/  ISETP.LT.OR P4, PT, R33.reuse, 0x11, !P1 ;  /* 0x000000112100780c */ /* 0x040fe40004f81670 */
[----:B-1----:R-:W-:Y:S01]  /*7530*/  F2FP.SATFINITE.E4M3.F32.PACK_AB_MERGE_C R13, RZ, R98, RZ ;  /* 0x00000062ff0d723e */ /* 0x002fe200048070ff */
[----:B------:R0:W-:Y:S01]  /*7540*/  @!P6 STG.E.U8 desc[UR16][R6.64+0x9], R5 ;  /* 0x000009050600e986 */ /* 0x0001e2000c101110 */
[----:B------:R-:W-:-:S02]  /*7550*/  ISETP.LT.OR P6, PT, R33, 0x12, !P1 ;  /* 0x000000122100780c */ /* 0x000fc40004fc1670 */
[----:B------:R-:W-:Y:S01]  /*7560*/  F2FP.SATFINITE.E4M3.F32.PACK_AB_MERGE_C R17, RZ, R17, RZ ;  /* 0x00000011ff11723e */ /* 0x000fe200048070ff */
[----:B------:R1:W-:Y:S01]  /*7570*/  @!P2 STG.E.U8 desc[UR16][R10.64+0x11], R13 ;  /* 0x0000110d0a00a986 */ /* 0x0003e2000c101110 */
[C---:B------:R-:W-:Y:S02]  /*7580*/  ISETP.LT.OR P2, PT, R33.reuse, 0x1a, !P0 ;  /* 0x0000001a2100780c */ /* 0x040fe40004741670 */
[----:B------:R-:W-:Y:S01]  /*7590*/  F2FP.SATFINITE.E4M3.F32.PACK_AB_MERGE_C R19, RZ, R19, RZ ;  /* 0x00000013ff13723e */ /* 0x000fe200048070ff */
[----:B------:R-:W-:Y:S01]  /*75a0*/  @!P5 STG.E.U8 desc[UR16][R10.64+0x10], R105 ;  /* 0x000010690a00d986 */ /* 0x000fe2000c101110 */
[----:B------:R-:W-:Y:S02]  /*75b0*/  ISETP.LT.OR P5, PT, R33, 0x19, !P0 ;  /* 0x000000192100780c */ /* 0x000fe400047a1670 */
[----:B------:R-:W-:Y:S01]  /*75c0*/  F2FP.SATFINITE.E4M3.F32.PACK_AB_MERGE_C R15, RZ, R18, RZ ;  /* 0x00000012ff0f723e */ /* 0x000fe200048070ff */
[----:B------:R-:W-:Y:S01]  /*75d0*/  @!P4 STG.E.U8 desc[UR16][R6.64+0x10], R103 ;  /* 0x000010670600c986 */ /* 0x000fe2000c101110 */
[----:B0-----:R-:W-:-:S02]  /*75e0*/  F2FP.SATFINITE.E4M3.F32.PACK_AB_MERGE_C R5, RZ, R100, RZ ;  /* 0x00000064ff05723e */ /* 0x001fc400048070ff */
[C---:B------:R-:W-:Y:S02]  /*75f0*/  ISETP.LT.OR P4, PT, R33.reuse, 0x19, !P1 ;  /* 0x000000192100780c */ /* 0x040fe40004f81670 */
[----:B-1----:R-:W-:Y:S01]  /*7600*/  F2FP.SATFINITE.E4M3.F32.PACK_AB_MERGE_C R13, RZ, R96, RZ ;  /* 0x00000060ff0d723e */ /* 0x002fe200048070ff */
[----:B------:R0:W-:Y:S01]  /*7610*/  @!P6 STG.E.U8 desc[UR16][R6.64+0x11], R5 ;  /* 0x000011050600e986 */ /* 0x0001e2000c101110 */
[----:B------:R-:W-:-:S03]  /*7620*/  ISETP.LT.OR P6, PT, R33, 0x1a, !P1 ;  /* 0x0000001a2100780c */ /* 0x000fc60004fc1670 */
[----:B------:R1:W-:Y:S01]  /*7630*/  @!P2 STG.E.U8 desc[UR16][R10.64+0x19], R13 ;  /* 0x0000190d0a00a986 */ /* 0x0003e2000c101110 */
[----:B------:R-:W-:-:S03]  /*7640*/  ISETP.LT.OR P2, PT, R33, 0x22, !P0 ;  /* 0x000000222100780c */ /* 0x000fc60004741670 */
[----:B------:R-:W-:Y:S01]  /*7650*/  @!P5 STG.E.U8 desc[UR16][R10.64+0x18], R101 ;  /* 0x000018650a00d986 */ /* 0x000fe2000c101110 */
[C---:B------:R-:W-:Y:S02]  /*7660*/  ISETP.LT.OR P5, PT, R33.reuse, 0x21, !P0 ;  /* 0x000000212100780c */ /* 0x040fe400047a1670 */
[----:B0-----:R-:W-:Y:S01]  /*7670*/  F2FP.SATFINITE.E4M3.F32.PACK_AB_MERGE_C R5, RZ, R94, RZ ;  /* 0x0000005eff05723e */ /* 0x001fe200048070ff */
[----:B------:R-:W-:Y:S01]  /*7680*/  @!P4 STG.E.U8 desc[UR16][R6.64+0x18], R99 ;  /* 0x000018630600c986 */ /* 0x000fe2000c101110 */
        /* <DEDUP_REMOVED lines=25> */
[C---:B------:R-:W-:Y:S02]  /*7820*/  ISETP.LT.OR P2, PT, R33.reuse, 0x39, !P0 ;  /* 0x000000392100780c */ /* 0x040fe40004741670 */
[C---:B------:R-:W-:Y:S01]  /*7830*/  ISETP.LT.OR P0, PT, R33.reuse, 0x3a, !P0 ;  /* 0x0000003a2100780c */ /* 0x040fe20004701670 */
[----:B------:R1:W-:Y:S01]  /*7840*/  @!P5 STG.E.U8 desc[UR16][R10.64+0x30], R89 ;  /* 0x000030590a00d986 */ /* 0x0003e2000c101110 */
[C---:B------:R-:W-:Y:S02]  /*7850*/  ISETP.LT.OR P5, PT, R33.reuse, 0x39, !P1 ;  /* 0x000000392100780c */ /* 0x040fe40004fa1670 */
[----:B------:R-:W-:Y:S01]  /*7860*/  ISETP.LT.OR P1, PT, R33, 0x3a, !P1 ;  /* 0x0000003a2100780c */ /* 0x000fe20004f21670 */
[----:B------:R1:W-:Y:S01]  /*7870*/  @!P4 STG.E.U8 desc[UR16][R6.64+0x30], R23 ;  /* 0x000030170600c986 */ /* 0x0003e2000c101110 */
[----:B0-----:R-:W-:-:S05]  /*7880*/  F2FP.SATFINITE.E4M3.F32.PACK_AB_MERGE_C R5, RZ, R20, RZ ;  /* 0x00000014ff05723e */ /* 0x001fca00048070ff */
[----:B------:R1:W-:Y:S04]  /*7890*/  @!P6 STG.E.U8 desc[UR16][R6.64+0x31], R5 ;  /* 0x000031050600e986 */ /* 0x0003e8000c101110 */
[----:B------:R1:W-:Y:S04]  /*78a0*/  @!P2 STG.E.U8 desc[UR16][R10.64+0x38], R17 ;  /* 0x000038110a00a986 */ /* 0x0003e8000c101110 */
[----:B------:R1:W-:Y:S04]  /*78b0*/  @!P0 STG.E.U8 desc[UR16][R10.64+0x39], R13 ;  /* 0x0000390d0a008986 */ /* 0x0003e8000c101110 */
[----:B------:R1:W-:Y:S04]  /*78c0*/  @!P5 STG.E.U8 desc[UR16][R6.64+0x38], R19 ;  /* 0x000038130600d986 */ /* 0x0003e8000c101110 */
[----:B------:R1:W-:Y:S02]  /*78d0*/  @!P1 STG.E.U8 desc[UR16][R6.64+0x39], R15 ;  /* 0x0000390f06009986 */ /* 0x0003e4000c101110 */
.L_x_162:
[----:B------:R-:W-:Y:S05]  /*78e0*/  BSYNC B0 ;  /* 0x0000000000007941 */ /* 0x000fea0003800000 */
.L_x_32:
[----:B------:R-:W-:Y:S01]  /*78f0*/  ULDC UR6, c[0x0][0xc] ;  /* 0x0000030000067ab9 */ /* 0x000fe20000000800 */
[----:B------:R-:W-:Y:S01]  /*7900*/  ULDC UR7, c[0x0][0x10] ;  /* 0x0000040000077ab9 */ /* 0x000fe20000000800 */
[----:B01---5:R-:W0:Y:S01]  /*7910*/  LDC R5, c[0x0][0x14] ;  /* 0x00000500ff057b82 */ /* 0x023e220000000800 */
[----:B------:R-:W-:Y:S01]  /*7920*/  UIMAD.WIDE.U32 UR6, UR6, UR7, URZ ;  /* 0x00000007060672a5 */ /* 0x000fe2000f8e003f */
[----:B------:R-:W-:Y:S01]  /*7930*/  PRMT R6, RZ, 0x7610, R6 ;  /* 0x00007610ff067816 */ /* 0x000fe20000000006 */
[----:B------:R-:W-:-:S04]  /*7940*/  IMAD.MOV.U32 R7, RZ, RZ, -0x1 ;  /* 0xffffffffff077424 */ /* 0x000fc800078e00ff */
[----:B0-----:R-:W-:-:S04]  /*7950*/  IMAD.WIDE.U32 R2, R5, UR6, R2 ;  /* 0x0000000605027c25 */ /* 0x001fc8000f8e0002 */
[----:B------:R-:W-:Y:S01]  /*7960*/  IMAD R5, R5, UR7, RZ ;  /* 0x0000000705057c24 */ /* 0x000fe2000f8e02ff */
[----:B------:R-:W-:Y:S02]  /*7970*/  ULDC.64 UR6, c[0x0][0x650] ;  /* 0x0001940000067ab9 */ /* 0x000fe40000000a00 */
[----:B------:R-:W-:Y:S01]  /*7980*/  ISETP.GE.U32.AND P0, PT, R2, UR6, PT ;  /* 0x0000000602007c0c */ /* 0x000fe2000bf06070 */
[----:B------:R-:W-:Y:S02]  /*7990*/  IMAD.IADD R3, R3, 0x1, R5 ;  /* 0x0000000103037824 */ /* 0x000fe400078e0205 */
[----:B------:R-:W-:-:S03]  /*79a0*/  IMAD.MOV.U32 R5, RZ, RZ, -0x1 ;  /* 0xffffffffff057424 */ /* 0x000fc600078e00ff */
[----:B------:R-:W-:-:S13]  /*79b0*/  ISETP.GE.U32.AND.EX P0, PT, R3, UR7, PT, P0 ;  /* 0x0000000703007c0c */ /* 0x000fda000bf06100 */
[----:B------:R-:W-:Y:S05]  /*79c0*/  @P0 BRA `(.L_x_163) ;  /* 0x0000000400600947 */ /* 0x000fea0003800000 */
[----:B------:R-:W0:Y:S01]  /*79d0*/  S2R R20, SR_CTAID.X ;  /* 0x0000000000147919 */ /* 0x000e220000002500 */
[----:B------:R-:W1:Y:S01]  /*79e0*/  LDC.64 R14, c[0x0][0x628] ;  /* 0x00018a00ff0e7b82 */ /* 0x000e620000000a00 */
[----:B------:R-:W-:Y:S01]  /*79f0*/  ULDC UR6, c[0x0][0x150] ;  /* 0x0000540000067ab9 */ /* 0x000fe20000000800 */
[----:B--234-:R-:W-:Y:S01]  /*7a00*/  IMAD.MOV.U32 R12, RZ, RZ, R2 ;  /* 0x000000ffff0c7224 */ /* 0x01cfe200078e0002 */
[----:B------:R-:W2:Y:S01]  /*7a10*/  S2R R22, SR_CTAID.Y ;  /* 0x0000000000167919 */ /* 0x000ea20000002600 */
[----:B------:R-:W-:-:S04]  /*7a20*/  IMAD.MOV.U32 R13, RZ, RZ, R3 ;  /* 0x000000ffff0d7224 */ /* 0x000fc800078e0003 */
[----:B------:R-:W3:Y:S08]  /*7a30*/  LDC R23, c[0x0][0x144] ;  /* 0x00005100ff177b82 */ /* 0x000ef00000000800 */
[----:B------:R-:W4:Y:S08]  /*7a40*/  LDC R16, c[0x0][0x630] ;  /* 0x00018c00ff107b82 */ /* 0x000f300000000800 */
[----:B------:R-:W2:Y:S01]  /*7a50*/  LDC.64 R18, c[0x0][0x620] ;  /* 0x00018800ff127b82 */ /* 0x000ea20000000a00 */
[----:B-1----:R-:W-:-:S04]  /*7a60*/  ISETP.NE.U32.AND P0, PT, R14, RZ, PT ;  /* 0x000000ff0e00720c */ /* 0x002fc80003f05070 */
[----:B------:R-:W-:Y:S02]  /*7a70*/  ISETP.NE.AND.EX P0, PT, R15, RZ, PT, P0 ;  /* 0x000000ff0f00720c */ /* 0x000fe40003f05300 */
[----:B0-----:R-:W-:-:S05]  /*7a80*/  I2FP.F32.U32 R5, R20 ;  /* 0x0000001400057245 */ /* 0x001fca0000201000 */
[----:B------:R-:W-:-:S04]  /*7a90*/  FMUL R5, R5, UR6 ;  /* 0x0000000605057c20 */ /* 0x000fc80008400000 */
[----:B------:R0:W1:Y:S02]  /*7aa0*/  F2I.U32.TRUNC.NTZ R21, R5 ;  /* 0x0000000500157305 */ /* 0x000064000020f000 */
[----:B---34-:R-:W-:Y:S05]  /*7ab0*/  @!P0 BRA `(.L_x_164) ;  /* 0x0000000000288947 */ /* 0x018fea0003800000 */
[----:B0-----:R-:W0:Y:S02]  /*7ac0*/  LDC R5, c[0x0][0x634] ;  /* 0x00018d00ff057b82 */ /* 0x001e240000000800 */
        /* <DEDUP_REMOVED lines=9> */
.L_x_164:
[-CC-:B------:R-:W-:Y:S01]  /*7b60*/  SHF.R.U64 R17, R12, R16.reuse, R13.reuse ;  /* 0x000000100c117219 */ /* 0x180fe2000000120d */
[----:B------:R-:W3:Y:S01]  /*7b70*/  LDC.64 R28, c[0x0][0x640] ;  /* 0x00019000ff1c7b82 */ /* 0x000ee20000000a00 */
[----:B0-----:R-:W-:Y:S01]  /*7b80*/  SHF.R.U32.HI R5, RZ, R16, R13 ;  /* 0x00000010ff057219 */ /* 0x001fe2000001160d */
[----:B-1----:R-:W-:Y:S01]  /*7b90*/  IMAD.MOV R21, RZ, RZ, -R21 ;  /* 0x000000ffff157224 */ /* 0x002fe200078e0a15 */
[----:B------:R-:W-:Y:S01]  /*7ba0*/  IADD3 R11, P0, RZ, -R17, RZ ;  /* 0x80000011ff0b7210 */ /* 0x000fe20007f1e0ff */
[----:B------:R-:W-:Y:S02]  /*7bb0*/  ULDC UR6, c[0x0][0x154] ;  /* 0x0000550000067ab9 */ /* 0x000fe40000000800 */
[----:B------:R-:W-:Y:S02]  /*7bc0*/  IMAD R23, R23, R21, R20 ;  /* 0x0000001517177224 */ /* 0x000fe400078e0214 */
[----:B------:R-:W0:Y:S01]  /*7bd0*/  LDC R12, c[0x0][0x618] ;  /* 0x00018600ff0c7b82 */ /* 0x000e220000000800 */
[----:B------:R-:W-:-:S02]  /*7be0*/  IMAD.X R5, RZ, RZ, ~R5, P0 ;  /* 0x000000ffff057224 */ /* 0x000fc400000e0e05 */
[----:B--2---:R-:W-:-:S04]  /*7bf0*/  IMAD.WIDE.U32 R6, R11, R18, R2 ;  /* 0x000000120b067225 */ /* 0x004fc800078e0002 */
[----:B------:R-:W-:Y:S01]  /*7c00*/  IMAD R10, R5, R18, RZ ;  /* 0x00000012050a7224 */ /* 0x000fe200078e02ff */
[----:B------:R-:W1:Y:S03]  /*7c10*/  LDC R24, c[0x0][0x608] ;  /* 0x00018200ff187b82 */ /* 0x000e660000000800 */
[----:B------:R-:W-:Y:S02]  /*7c20*/  IMAD R5, R11, R19, R10 ;  /* 0x000000130b057224 */ /* 0x000fe400078e020a */
[----:B------:R-:W-:Y:S02]  /*7c30*/  IMAD.MOV.U32 R11, RZ, RZ, 0x1 ;  /* 0x00000001ff0b7424 */ /* 0x000fe400078e00ff */
[----:B------:R-:W-:Y:S01]  /*7c40*/  IMAD.IADD R5, R7, 0x1, R5 ;  /* 0x0000000107057824 */ /* 0x000fe200078e0205 */
[----:B------:R-:W2:Y:S01]  /*7c50*/  LDC R26, c[0x0][0x658] ;  /* 0x00019600ff1a7b82 */ /* 0x000ea20000000800 */
[----:B------:R-:W-:-:S02]  /*7c60*/  I2FP.F32.U32 R7, R22 ;  /* 0x0000001600077245 */ /* 0x000fc40000201000 */
[----:B---3--:R-:W-:-:S03]  /*7c70*/  ISETP.NE.U32.AND P0, PT, R28, RZ, PT ;  /* 0x000000ff1c00720c */ /* 0x008fc60003f05070 */
[----:B------:R-:W-:Y:S01]  /*7c80*/  FMUL R10, R7, UR6 ;  /* 0x00000006070a7c20 */ /* 0x000fe20008400000 */
[----:B------:R-:W-:Y:S01]  /*7c90*/  ISETP.NE.AND.EX P0, PT, R29, RZ, PT, P0 ;  /* 0x000000ff1d00720c */ /* 0x000fe20003f05300 */
[----:B------:R-:W3:Y:S01]  /*7ca0*/  LDC R21, c[0x0][0x148] ;  /* 0x00005200ff157b82 */ /* 0x000ee20000000800 */
[-CC-:B0-----:R-:W-:Y:S01]  /*7cb0*/  SHF.R.U64 R16, R6, R12.reuse, R5.reuse ;  /* 0x0000000c06107219 */ /* 0x181fe20000001205 */
[----:B------:R0:W4:Y:S01]  /*7cc0*/  F2I.U32.TRUNC.NTZ R18, R10 ;  /* 0x0000000a00127305 */ /* 0x000122000020f000 */
[----:B------:R-:W-:Y:S01]  /*7cd0*/  SHF.R.U32.HI R5, RZ, R12, R5 ;  /* 0x0000000cff057219 */ /* 0x000fe20000011605 */
[----:B------:R-:W-:-:S04]  /*7ce0*/  IMAD.MOV.U32 R7, RZ, RZ, -0x1 ;  /* 0xffffffffff077424 */ /* 0x000fc800078e00ff */
[----:B------:R-:W0:Y:S01]  /*7cf0*/  LDC R20, c[0x0][0x600] ;  /* 0x00018000ff147b82 */ /* 0x000e220000000800 */
[-CC-:B-1----:R-:W-:Y:S02]  /*7d00*/  SHF.R.U64 R14, R16, R24.reuse, R5.reuse ;  /* 0x00000018100e7219 */ /* 0x182fe40000001205 */
[----:B------:R-:W-:-:S05]  /*7d10*/  SHF.R.U32.HI R5, RZ, R24, R5 ;  /* 0x00000018ff057219 */ /* 0x000fca0000011605 */
[----:B------:R-:W1:Y:S01]  /*7d20*/  LDC R27, c[0x0][0x648] ;  /* 0x00019200ff1b7b82 */ /* 0x000e620000000800 */
[-C--:B--2---:R-:W-:Y:S02]  /*7d30*/  SHF.L.U32 R6, R7, R26.reuse, RZ ;  /* 0x0000001a07067219 */ /* 0x084fe400000006ff */
[-CC-:B------:R-:W-:Y:S02]  /*7d40*/  SHF.R.U64 R19, R14, R26.reuse, R5.reuse ;  /* 0x0000001a0e137219 */ /* 0x180fe40000001205 */
[----:B------:R-:W-:Y:S02]  /*7d50*/  SHF.R.U32.HI R7, RZ, R26, R5 ;  /* 0x0000001aff077219 */ /* 0x000fe40000011605 */
[----:B------:R-:W-:Y:S01]  /*7d60*/  LOP3.LUT R25, RZ, R6, RZ, 0x33, !PT ;  /* 0x00000006ff197212 */ /* 0x000fe200078e33ff */
[----:B------:R-:W2:Y:S01]  /*7d70*/  LDC R30, c[0x0][0x638] ;  /* 0x00018e00ff1e7b82 */ /* 0x000ea20000000800 */
[----:B------:R-:W-:Y:S01]  /*7d80*/  SHF.L.U32 R26, R11, R26, RZ ;  /* 0x0000001a0b1a7219 */ /* 0x000fe200000006ff */
[----:B------:R-:W-:-:S06]  /*7d90*/  IMAD.MOV.U32 R6, RZ, RZ, R19 ;  /* 0x000000ffff067224 */ /* 0x000fcc00078e0013 */
[----:B------:R-:W0:Y:S01]  /*7da0*/  LDC R31, c[0x0][0x610] ;  /* 0x00018400ff1f7b82 */ /* 0x000e220000000800 */
[----:B----4-:R-:W-:Y:S05]  /*7db0*/  @!P0 BRA `(.L_x_165) ;  /* 0x0000000000288947 */ /* 0x010fea0003800000 */
[----:B------:R-:W4:Y:S02]  /*7dc0*/  LDC R6, c[0x0][0x64c] ;  /* 0x00019300ff067b82 */ /* 0x000f240000000800 */
[----:B----4-:R-:W-:-:S05]  /*7dd0*/  IADD3 R5, P0, R19, R6, RZ ;  /* 0x0000000613057210 */ /* 0x010fca0007f1e0ff */
[----:B------:R-:W-:-:S04]  /*7de0*/  IMAD.X R15, RZ, RZ, R7, P0 ;  /* 0x000000ffff0f7224 */ /* 0x000fc800000e0607 */
[----:B------:R-:W-:-:S04]  /*7df0*/  IMAD.WIDE.U32 R6, R15, R28, RZ ;  /* 0x0000001c0f067225 */ /* 0x000fc800078e00ff */
[----:B0-----:R-:W-:-:S04]  /*7e00*/  IMAD.WIDE.U32 R10, P0, R5, R29, R6 ;  /* 0x0000001d050a7225 */ /* 0x001fc80007800006 */
[----:B------:R-:W-:-:S04]  /*7e10*/  IMAD.WIDE.U32 R6, R5, R28, RZ ;  /* 0x0000001c05067225 */ /* 0x000fc800078e00ff */
[----:B------:R-:W-:Y:S01]  /*7e20*/  IMAD.X R13, RZ, RZ, RZ, P0 ;  /* 0x000000ffff0d7224 */ /* 0x000fe200000e06ff */
[----:B------:R-:W-:Y:S01]  /*7e30*/  IADD3 RZ, P0, R7, R10, RZ ;  /* 0x0000000a07ff7210 */ /* 0x000fe20007f1e0ff */
[----:B------:R-:W-:-:S04]  /*7e40*/  IMAD.MOV.U32 R12, RZ, RZ, R11 ;  /* 0x000000ffff0c7224 */ /* 0x000fc800078e000b */
[----:B------:R-:W-:-:S08]  /*7e50*/  IMAD.WIDE.U32.X R6, R15, R29, R12, P0 ;  /* 0x0000001d0f067225 */ /* 0x000fd000000e040c */
.L_x_165:
[----:B-1----:R-:W-:Y:S01]  /*7e60*/  SHF.R.U64 R5, R6, R27, R7 ;  /* 0x0000001b06057219 */ /* 0x002fe20000001207 */
[----:B0-----:R-:W-:Y:S01]  /*7e70*/  VIADD R7, R20, 0xffffffff ;  /* 0xffffffff14077836 */ /* 0x001fe20000000000 */
[----:B------:R-:W-:Y:S01]  /*7e80*/  LOP3.LUT R32, R14, R25, RZ, 0xc0, !PT ;  /* 0x000000190e207212 */ /* 0x000fe200078ec0ff */
[----:B------:R-:W-:Y:S02]  /*7e90*/  IMAD.MOV R18, RZ, RZ, -R18 ;  /* 0x000000ffff127224 */ /* 0x000fe400078e0a12 */
[----:B------:R-:W-:Y:S01]  /*7ea0*/  IMAD.MOV R6, RZ, RZ, -R5 ;  /* 0x000000ffff067224 */ /* 0x000fe200078e0a05 */
[----:B------:R-:W-:Y:S01]  /*7eb0*/  LOP3.LUT R16, R16, R7, RZ, 0xc0, !PT ;  /* 0x0000000710107212 */ /* 0x000fe200078ec0ff */
[----:B------:R-:W-:Y:S02]  /*7ec0*/  IMAD R32, R26, R5, R32 ;  /* 0x000000051a207224 */ /* 0x000fe400078e0220 */
[----:B---3--:R-:W-:Y:S02]  /*7ed0*/  @P3 IMAD R23, R21, R18, R22 ;  /* 0x0000001215173224 */ /* 0x008fe400078e0216 */
[----:B--2---:R-:W-:-:S02]  /*7ee0*/  IMAD R5, R6, R30, R19 ;  /* 0x0000001e06057224 */ /* 0x004fc400078e0213 */
[----:B------:R-:W-:Y:S02]  /*7ef0*/  IMAD R32, R32, R31, R23 ;  /* 0x0000001f20207224 */ /* 0x000fe400078e0217 */
[----:B------:R-:W-:Y:S02]  /*7f00*/  IMAD R5, R5, R20, R16 ;  /* 0x0000001405057224 */ /* 0x000fe400078e0210 */
[----:B------:R-:W-:-:S03]  /*7f10*/  IMAD.MOV.U32 R6, RZ, RZ, 0x1 ;  /* 0x00000001ff067424 */ /* 0x000fc600078e00ff */
[----:B------:R-:W-:Y:S02]  /*7f20*/  SEL R7, R5, R32, !P3 ;  /* 0x0000002005077207 */ /* 0x000fe40005800000 */
[----:B------:R-:W-:Y:S01]  /*7f30*/  SEL R32, R32, R5, !P3 ;  /* 0x0000000520207207 */ /* 0x000fe20005800000 */
[----:B------:R-:W-:-:S07]  /*7f40*/  IMAD.MOV.U32 R5, RZ, RZ, R17 ;  /* 0x000000ffff057224 */ /* 0x000fce00078e0011 */
.L_x_163:
[----:B------:R-:W-:Y:S01]  /*7f50*/  LOP3.LUT P0, RZ, R6, 0xff, RZ, 0xc0, !PT ;  /* 0x000000ff06ff7812 */ /* 0x000fe2000780c0ff */
[----:B------:R-:W-:-:S12]  /*7f60*/  IMAD.MOV.U32 R6, RZ, RZ, R32 ;  /* 0x000000ffff067224 */ /* 0x000fd800078e0020 */
[----:B------:R-:W-:Y:S05]  /*7f70*/  @P0 BRA `(.L_x_166) ;  /* 0xffffff9000440947 */ /* 0x000fea000383ffff */
[----:B------:R-:W-:Y:S05]  /*7f80*/  EXIT ;  /* 0x000000000000794d */ /* 0x000fea0003800000 */
.L_x_4:
[----:B0-----:R-:W-:Y:S01]  /*7f90*/  ULDC.64 UR4, c[0x0][0x650] ;  /* 0x0001940000047ab9 */ /* 0x001fe20000000a00 */
        /* <DEDUP_REMOVED lines=25> */
.L_x_168:
[--C-:B------:R-:W-:Y:S01]  /*8130*/  SHF.R.U64 R16, R14, R18, R15.reuse ;  /* 0x000000120e107219 */ /* 0x100fe2000000120f */
[----:B------:R-:W0:Y:S01]  /*8140*/  LDC R22, c[0x0][0x618] ;  /* 0x00018600ff167b82 */ /* 0x000e220000000800 */
[----:B------:R-:W-:Y:S01]  /*8150*/  I2FP.F32.U32 R7, R8 ;  /* 0x0000000800077245 */ /* 0x000fe20000201000 */
[----:B------:R-:W-:Y:S01]  /*8160*/  ULDC UR4, c[0x0][0x150] ;  /* 0x0000540000047ab9 */ /* 0x000fe20000000800 */
[----:B------:R-:W-:Y:S02]  /*8170*/  SHF.R.U32.HI R6, RZ, R18, R15 ;  /* 0x00000012ff067219 */ /* 0x000fe4000001160f */
[----:B------:R-:W-:Y:S01]  /*8180*/  IADD3 R9, P0, RZ, -R16, RZ ;  /* 0x80000010ff097210 */ /* 0x000fe20007f1e0ff */
[----:B------:R-:W-:Y:S01]  /*8190*/  FMUL R13, R7, UR4 ;  /* 0x00000004070d7c20 */ /* 0x000fe20008400000 */
[----:B------:R-:W-:Y:S01]  /*81a0*/  ULDC UR4, c[0x0][0x154] ;  /* 0x0000550000047ab9 */ /* 0x000fe20000000800 */
[----:B------:R-:W1:Y:S02]  /*81b0*/  LDC.64 R24, c[0x0][0x640] ;  /* 0x00019000ff187b82 */ /* 0x000e640000000a00 */
[----:B------:R-:W-:-:S02]  /*81c0*/  IMAD.X R11, RZ, RZ, ~R6, P0 ;  /* 0x000000ffff0b7224 */ /* 0x000fc400000e0e06 */
[----:B------:R-:W2:Y:S01]  /*81d0*/  F2I.U32.TRUNC.NTZ R13, R13 ;  /* 0x0000000d000d7305 */ /* 0x000ea2000020f000 */
[----:B------:R-:W-:-:S03]  /*81e0*/  IMAD.WIDE.U32 R6, R9, R20, R2 ;  /* 0x0000001409067225 */ /* 0x000fc600078e0002 */
[----:B------:R-:W3:Y:S01]  /*81f0*/  LDC R15, c[0x0][0x144] ;  /* 0x00005100ff0f7b82 */ /* 0x000ee20000000800 */
[----:B------:R-:W-:-:S04]  /*8200*/  IMAD R12, R11, R20, RZ ;  /* 0x000000140b0c7224 */ /* 0x000fc800078e02ff */
[----:B------:R-:W-:Y:S02]  /*8210*/  IMAD R9, R9, R21, R12 ;  /* 0x0000001509097224 */ /* 0x000fe400078e020c */
[----:B------:R-:W-:Y:S01]  /*8220*/  IMAD.MOV.U32 R12, RZ, RZ, -0x1 ;  /* 0xffffffffff0c7424 */ /* 0x000fe200078e00ff */
[----:B------:R-:W4:Y:S01]  /*8230*/  LDC R18, c[0x0][0x608] ;  /* 0x00018200ff127b82 */ /* 0x000f220000000800 */
[----:B------:R-:W-:Y:S01]  /*8240*/  IMAD.IADD R7, R7, 0x1, R9 ;  /* 0x0000000107077824 */ /* 0x000fe200078e0209 */
[----:B------:R-:W-:-:S04]  /*8250*/  I2FP.F32.U32 R9, R10 ;  /* 0x0000000a00097245 */ /* 0x000fc80000201000 */
[-C--:B0-----:R-:W-:Y:S01]  /*8260*/  SHF.R.U64 R14, R6, R22.reuse, R7 ;  /* 0x00000016060e7219 */ /* 0x081fe20000001207 */
[----:B--2---:R-:W-:Y:S01]  /*8270*/  IMAD.MOV R6, RZ, RZ, -R13 ;  /* 0x000000ffff067224 */ /* 0x004fe200078e0a0d */
[----:B------:R-:W0:Y:S01]  /*8280*/  LDC R11, c[0x0][0x658] ;  /* 0x00019600ff0b7b82 */ /* 0x000e220000000800 */
[----:B-1----:R-:W-:Y:S01]  /*8290*/  ISETP.NE.U32.AND P0, PT, R24, RZ, PT ;  /* 0x000000ff1800720c */ /* 0x002fe20003f05070 */
[----:B------:R-:W-:Y:S01]  /*82a0*/  FMUL R9, R9, UR4 ;  /* 0x0000000409097c20 */ /* 0x000fe20008400000 */
[----:B------:R-:W-:Y:S02]  /*82b0*/  SHF.R.U32.HI R7, RZ, R22, R7 ;  /* 0x00000016ff077219 */ /* 0x000fe40000011607 */
[----:B------:R-:W-:-:S03]  /*82c0*/  ISETP.NE.AND.EX P0, PT, R25, RZ, PT, P0 ;  /* 0x000000ff1900720c */ /* 0x000fc60003f05300 */
[----:B------:R-:W1:Y:S01]  /*82d0*/  LDC R21, c[0x0][0x148] ;  /* 0x00005200ff157b82 */ /* 0x000e620000000800 */
[----:B---3--:R-:W-:Y:S02]  /*82e0*/  IMAD R22, R15, R6, R8 ;  /* 0x000000060f167224 */ /* 0x008fe400078e0208 */
[----:B------:R-:W-:-:S05]  /*82f0*/  IMAD.MOV.U32 R8, RZ, RZ, 0x1 ;  /* 0x00000001ff087424 */ /* 0x000fca00078e00ff */
[----:B------:R-:W2:Y:S01]  /*8300*/  LDC R20, c[0x0][0x600] ;  /* 0x00018000ff147b82 */ /* 0x000ea20000000800 */
[-CC-:B----4-:R-:W-:Y:S02]  /*8310*/  SHF.R.U64 R17, R14, R18.reuse, R7.reuse ;  /* 0x000000120e117219 */ /* 0x190fe40000001207 */
[----:B------:R-:W-:Y:S02]  /*8320*/  SHF.R.U32.HI R6, RZ, R18, R7 ;  /* 0x00000012ff067219 */ /* 0x000fe40000011607 */
[----:B------:R3:W4:Y:S03]  /*8330*/  F2I.U32.TRUNC.NTZ R18, R9 ;  /* 0x0000000900127305 */ /* 0x000726000020f000 */
[----:B------:R-:W1:Y:S01]  /*8340*/  LDC R23, c[0x0][0x648] ;  /* 0x00019200ff177b82 */ /* 0x000e620000000800 */
[-C--:B0-----:R-:W-:Y:S02]  /*8350*/  SHF.R.U64 R19, R17, R11.reuse, R6 ;  /* 0x0000000b11137219 */ /* 0x081fe40000001206 */
[----:B------:R-:W-:-:S02]  /*8360*/  SHF.L.U32 R12, R12, R11, RZ ;  /* 0x0000000b0c0c7219 */ /* 0x000fc400000006ff */
[-C--:B------:R-:W-:Y:S01]  /*8370*/  SHF.R.U32.HI R7, RZ, R11.reuse, R6 ;  /* 0x0000000bff077219 */ /* 0x080fe20000011606 */
[----:B------:R-:W-:Y:S01]  /*8380*/  IMAD.MOV.U32 R6, RZ, RZ, R19 ;  /* 0x000000ffff067224 */ /* 0x000fe200078e0013 */
[----:B------:R-:W-:Y:S01]  /*8390*/  SHF.L.U32 R27, R8, R11, RZ ;  /* 0x0000000b081b7219 */ /* 0x000fe200000006ff */
[----:B------:R-:W0:Y:S01]  /*83a0*/  LDC R26, c[0x0][0x638] ;  /* 0x00018e00ff1a7b82 */ /* 0x000e220000000800 */
[----:B------:R-:W-:-:S07]  /*83b0*/  LOP3.LUT R28, RZ, R12, RZ, 0x33, !PT ;  /* 0x0000000cff1c7212 */ /* 0x000fce00078e33ff */
[----:B------:R-:W0:Y:S01]  /*83c0*/  LDC R29, c[0x0][0x610] ;  /* 0x00018400ff1d7b82 */ /* 0x000e220000000800 */
[----:B---34-:R-:W-:Y:S05]  /*83d0*/  @!P0 BRA `(.L_x_169) ;  /* 0x0000000000288947 */ /* 0x018fea0003800000 */
        /* <DEDUP_REMOVED lines=10> */
.L_x_169:
[----:B-1----:R-:W-:Y:S01]  /*8480*/  SHF.R.U64 R7, R6, R23, R7 ;  /* 0x0000001706077219 */ /* 0x002fe20000001207 */
[----:B--2---:R-:W-:Y:S01]  /*8490*/  VIADD R9, R20, 0xffffffff ;  /* 0xffffffff14097836 */ /* 0x004fe20000000000 */
[----:B------:R-:W-:Y:S01]  /*84a0*/  LOP3.LUT R6, R17, R28, RZ, 0xc0, !PT ;  /* 0x0000001c11067212 */ /* 0x000fe200078ec0ff */
[----:B------:R-:W-:Y:S02]  /*84b0*/  IMAD.MOV R18, RZ, RZ, -R18 ;  /* 0x000000ffff127224 */ /* 0x000fe400078e0a12 */
[----:B------:R-:W-:Y:S02]  /*84c0*/  IMAD.MOV R8, RZ, RZ, -R7 ;  /* 0x000000ffff087224 */ /* 0x000fe400078e0a07 */
[----:B------:R-:W-:Y:S01]  /*84d0*/  IMAD R11, R27, R7, R6 ;  /* 0x000000071b0b7224 */ /* 0x000fe200078e0206 */
[----:B------:R-:W-:Y:S01]  /*84e0*/  LOP3.LUT R7, R14, R9, RZ, 0xc0, !PT ;  /* 0x000000090e077212 */ /* 0x000fe200078ec0ff */
[----:B------:R-:W-:Y:S02]  /*84f0*/  @P3 IMAD R22, R21, R18, R10 ;  /* 0x0000001215163224 */ /* 0x000fe400078e020a */
[----:B0-----:R-:W-:-:S02]  /*8500*/  IMAD R6, R8, R26, R19 ;  /* 0x0000001a08067224 */ /* 0x001fc400078e0213 */
[----:B------:R-:W-:Y:S02]  /*8510*/  IMAD R11, R11, R29, R22 ;  /* 0x0000001d0b0b7224 */ /* 0x000fe400078e0216 */
[----:B------:R-:W-:Y:S02]  /*8520*/  IMAD R6, R6, R20, R7 ;  /* 0x0000001406067224 */ /* 0x000fe400078e0207 */
[----:B------:R-:W-:-:S03]  /*8530*/  IMAD.MOV.U32 R8, RZ, RZ, 0x1 ;  /* 0x00000001ff087424 */ /* 0x000fc600078e00ff */
[----:B------:R-:W-:Y:S02]  /*8540*/  SEL R14, R6, R11, !P3 ;  /* 0x0000000b060e7207 */ /* 0x000fe40005800000 */
[----:B------:R-:W-:Y:S01]  /*8550*/  SEL R11, R11, R6, !P3 ;  /* 0x000000060b0b7207 */ /* 0x000fe20005800000 */
[----:B------:R-:W-:Y:S01]  /*8560*/  IMAD.MOV.U32 R6, RZ, RZ, R16 ;  /* 0x000000ffff067224 */ /* 0x000fe200078e0010 */
[----:B------:R-:W-:-:S07]  /*8570*/  PRMT R7, R8, 0x7610, R7 ;  /* 0x0000761008077816 */ /* 0x000fce0000000007 */
.L_x_167:
[----:B------:R-:W-:-:S08]  /*8580*/  NOP ;  /* 0x0000000000007918 */ /* 0x000fd00000000000 */
[----:B------:R-:W0:-:S00]  /*8590*/  USETMAXREG.DEALLOC.CTAPOOL 0x28 ;  /* 0x00000028000079c8 */ /* 0x000e0000080e0500 */
[----:B0-----:R-:W-:-:S13]  /*85a0*/  ISETP.NE.AND P0, PT, R5, RZ, PT ;  /* 0x000000ff0500720c */ /* 0x001fda0003f05270 */
[----:B------:R-:W-:Y:S05]  /*85b0*/  @P0 EXIT ;  /* 0x000000000000094d */ /* 0x000fea0003800000 */
[----:B------:R-:W-:Y:S01]  /*85c0*/  LOP3.LUT P0, RZ, R7, 0xff, RZ, 0xc0, !PT ;  /* 0x000000ff07ff7812 */ /* 0x000fe2000780c0ff */
[----:B------:R-:W-:Y:S02]  /*85d0*/  IMAD.MOV.U32 R5, RZ, RZ, 0x1 ;  /* 0x00000001ff057424 */ /* 0x000fe400078e00ff */
[----:B------:R-:W-:-:S10]  /*85e0*/  IMAD.MOV.U32 R13, RZ, RZ, RZ ;  /* 0x000000ffff0d7224 */ /* 0x000fd400078e00ff */
[----:B------:R-:W-:Y:S05]  /*85f0*/  @!P0 BRA `(.L_x_170) ;  /* 0x0000000c00348947 */ /* 0x000fea0003800000 */
[----:B------:R-:W0:Y:S01]  /*8600*/  LDC R5, c[0x0][0x28c] ;  /* 0x0000a300ff057b82 */ /* 0x000e220000000800 */
[----:B------:R-:W-:Y:S01]  /*8610*/  ULDC UR5, c[0x0][0x600] ;  /* 0x0001800000057ab9 */ /* 0x000fe20000000800 */
[----:B------:R-:W-:Y:S01]  /*8620*/  ULDC UR4, c[0x0][0xc] ;  /* 0x0000030000047ab9 */ /* 0x000fe20000000800 */
[----:B------:R-:W-:Y:S01]  /*8630*/  UIADD3 UR16, UR5, -0x1, URZ ;  /* 0xffffffff05107890 */ /* 0x000fe2000fffe03f */
[C---:B------:R-:W-:Y:S01]  /*8640*/  LOP3.LUT P2, RZ, R0.reuse, 0x7f, RZ, 0xc0, !PT ;  /* 0x0000007f00ff7812 */ /* 0x040fe2000784c0ff */
[----:B------:R-:W-:Y:S01]  /*8650*/  ULDC UR6, c[0x0][0x658] ;  /* 0x0001960000067ab9 */ /* 0x000fe20000000800 */
[----:B------:R-:W-:Y:S01]  /*8660*/  ULDC UR5, c[0x0][0x10] ;  /* 0x0000040000057ab9 */ /* 0x000fe20000000800 */
[----:B------:R-:W-:Y:S01]  /*8670*/  UMOV UR7, 0xffffffff ;  /* 0xffffffff00077882 */ /* 0x000fe20000000000 */
[----:B------:R-:W-:Y:S01]  /*8680*/  UMOV UR8, 0x1 ;  /* 0x0000000100087882 */ /* 0x000fe20000000000 */
[----:B------:R-:W-:Y:S01]  /*8690*/  UIMAD.WIDE.U32 UR4, UR4, UR5, URZ ;  /* 0x00000005040472a5 */ /* 0x000fe2000f8e003f */
[----:B------:R-:W-:Y:S01]  /*86a0*/  LOP3.LUT P0, RZ, R0, 0x1f, RZ, 0xc0, !PT ;  /* 0x0000001f00ff7812 */ /* 0x000fe2000780c0ff */
[----:B------:R-:W-:Y:S01]  /*86b0*/  USHF.L.U32 UR7, UR7, UR6, URZ ;  /* 0x0000000607077299 */ /* 0x000fe2000800063f */
[----:B------:R-:W-:Y:S01]  /*86c0*/  BSSY B0, `(.L_x_170) ;  /* 0x00000c0000007945 */ /* 0x000fe20003800000 */
[----:B------:R-:W-:Y:S01]  /*86d0*/  USHF.L.U32 UR18, UR8, UR6, URZ ;  /* 0x0000000608127299 */ /* 0x000fe2000800063f */
[----:B------:R-:W-:Y:S01]  /*86e0*/  IMAD.MOV.U32 R15, RZ, RZ, 0x1 ;  /* 0x00000001ff0f7424 */ /* 0x000fe200078e00ff */
[----:B------:R-:W-:Y:S01]  /*86f0*/  LOP3.LUT R16, R4, 0x2, RZ, 0xfc, !PT ;  /* 0x0000000204107812 */ /* 0x000fe200078efcff */
[----:B------:R-:W-:Y:S01]  /*8700*/  ULDC UR6, c[0x0][0x14] ;  /* 0x0000050000067ab9 */ /* 0x000fe20000000800 */
[----:B------:R-:W-:Y:S01]  /*8710*/  PLOP3.LUT P0, PT, P0, P2, PT, 0x8a, 0x0 ;  /* 0x000000000000781c */ /* 0x000fe20000705172 */
[----:B------:R-:W-:Y:S01]  /*8720*/  UIMAD.WIDE.U32 UR20, UR4, UR6, URZ ;  /* 0x00000006041472a5 */ /* 0x000fe2000f8e003f */
[----:B------:R-:W-:Y:S01]  /*8730*/  IMAD.MOV.U32 R13, RZ, RZ, RZ ;  /* 0x000000ffff0d7224 */ /* 0x000fe200078e00ff */
[----:B------:R-:W-:-:S02]  /*8740*/  UIMAD UR13, UR5, UR6, URZ ;  /* 0x00000006050d72a4 */ /* 0x000fc4000f8e023f */
[----:B------:R-:W-:Y:S01]  /*8750*/  ULOP3.LUT UR17, URZ, UR7, URZ, 0x33, !UPT ;  /* 0x000000073f117292 */ /* 0x000fe2000f8e333f */
[----:B0-----:R-:W-:Y:S01]  /*8760*/  VIADD R5, R5, 0x3f ;  /* 0x0000003f05057836 */ /* 0x001fe20000000000 */
[----:B------:R-:W-:Y:S01]  /*8770*/  UIADD3 UR13, UR21, UR13, URZ ;  /* 0x0000000d150d7290 */ /* 0x000fe2000fffe03f */
[----:B------:R-:W-:-:S03]  /*8780*/  ULDC.64 UR22, c[0x0][0x198] ;  /* 0x0000660000167ab9 */ /* 0x000fc60000000a00 */
[----:B------:R-:W-:-:S04]  /*8790*/  SHF.R.S32.HI R8, RZ, 0x1f, R5 ;  /* 0x0000001fff087819 */ /* 0x000fc80000011405 */
[----:B------:R-:W-:Y:S01]  /*87a0*/  LEA.HI R8, R8, R5, RZ, 0x6 ;  /* 0x0000000508087211 */ /* 0x000fe200078f30ff */
[----:B------:R-:W-:-:S03]  /*87b0*/  IMAD.MOV.U32 R5, RZ, RZ, 0x1 ;  /* 0x00000001ff057424 */ /* 0x000fc600078e00ff */
[----:B------:R-:W-:-:S05]  /*87c0*/  SHF.R.S32.HI R12, RZ, 0x6, R8 ;  /* 0x00000006ff0c7819 */ /* 0x000fca0000011408 */
[----:B------:R-:W-:-:S07]  /*87d0*/  VIADD R0, R12, 0x1 ;  /* 0x000000010c007836 */ /* 0x000fce0000000000 */
.L_x_182:
[----:B------:R-:W-:-:S03]  /*87e0*/  UMOV UR4, 0xffffffff ;  /* 0xffffffff00047882 */ /* 0x000fc60000000000 */
[----:B------:R-:W-:Y:S05]  /*87f0*/  BRA.DIV UR4, `(.L_x_171) ;  /* 0x00000016040c7947 */ /* 0x000fea000b800000 */
[----:B------:R-:W-:-:S13]  /*8800*/  ELECT P1, URZ, PT ;  /* 0x00000000003f782f */ /* 0x000fda0003820000 */
.L_x_203:
[----:B------:R-:W0:Y:S01]  /*8810*/  LDC R7, c[0x0][0x28c] ;  /* 0x0000a300ff077b82 */ /* 0x000e220000000800 */
[----:B------:R-:W-:Y:S01]  /*8820*/  BSSY B1, `(.L_x_172) ;  /* 0x0000037000017945 */ /* 0x000fe20003800000 */
[----:B0-----:R-:W-:-:S13]  /*8830*/  ISETP.LT.OR P1, PT, R7, 0x1, !P1 ;  /* 0x000000010700780c */ /* 0x001fda0004f21670 */
[----:B------:R-:W-:Y:S05]  /*8840*/  @P1 BRA `(.L_x_173) ;  /* 0x0000000000d01947 */ /* 0x000fea0003800000 */
[----:B------:R-:W-:Y:S02]  /*8850*/  IMAD.SHL.U32 R14, R14, 0x40, RZ ;  /* 0x000000400e0e7824 */ /* 0x000fe400078e00ff */
[----:B------:R-:W-:Y:S02]  /*8860*/  IMAD R17, R11, 0xc0, RZ ;  /* 0x000000c00b117824 */ /* 0x000fe400078e02ff */
[----:B------:R-:W-:Y:S02]  /*8870*/  IMAD.MOV.U32 R20, RZ, RZ, RZ ;  /* 0x000000ffff147224 */ /* 0x000fe400078e00ff */
[----:B------:R-:W-:Y:S02]  /*8880*/  IMAD.MOV.U32 R7, RZ, RZ, R0 ;  /* 0x000000ffff077224 */ /* 0x000fe400078e0000 */
[----:B------:R-:W-:Y:S02]  /*8890*/  IMAD.MOV.U32 R8, RZ, RZ, R5 ;  /* 0x000000ffff087224 */ /* 0x000fe400078e0005 */
[----:B------:R-:W-:-:S07]  /*88a0*/  IMAD.MOV.U32 R9, RZ, RZ, R13 ;  /* 0x000000ffff097224 */ /* 0x000fce00078e000d */
.L_x_177:
[----:B------:R-:W0:Y:S01]  /*88b0*/  S2R R11, SR_CgaCtaId ;  /* 0x00000000000b7919 */ /* 0x000e220000008800 */
[----:B------:R-:W-:-:S04]  /*88c0*/  MOV R10, 0x400 ;  /* 0x00000400000a7802 */ /* 0x000fc80000000f00 */
[----:B0-----:R-:W-:Y:S02]  /*88d0*/  LEA R18, R11, R10, 0x18 ;  /* 0x0000000a0b127211 */ /* 0x001fe400078ec0ff */
[----:B------:R-:W-:Y:S01]  /*88e0*/  SHF.L.U32 R10, R8, 0x1f, RZ ;  /* 0x0000001f080a7819 */ /* 0x000fe200000006ff */
[----:B------:R-:W0:Y:S02]  /*88f0*/  @!P2 LDC R11, c[0x0][0x500] ;  /* 0x00014000ff0bab82 */ /* 0x000e240000000800 */
[----:B------:R-:W-:-:S04]  /*8900*/  IMAD R19, R9, 0x8, R18 ;  /* 0x0000000809137824 */ /* 0x000fc800078e0212 */
[----:B------:R-:W1:Y:S02]  /*8910*/  SYNCS.PHASECHK.TRANS64.TRYWAIT P1, [R19+URZ+0x70], R10 ;  /* 0x0000700a130075a7 */ /* 0x000e64000802017f */
[----:B-1----:R-:W-:Y:S05]  /*8920*/  @!P1 BRA `(.L_x_174) ;  /* 0x0000001000e09947 */ /* 0x002fea0003800000 */
.L_x_204:
[----:B-1----:R-:W-:Y:S01]  /*8930*/  PRMT R10, R16, 0x9910, RZ ;  /* 0x00009910100a7816 */ /* 0x002fe200000000ff */
[----:B0-----:R0:W-:Y:S03]  /*8940*/  @!P2 SYNCS.ARRIVE.TRANS64 RZ, [R19+URZ], R11 ;  /* 0x0000000b13ffa9a7 */ /* 0x0011e6000800003f */
[----:B------:R-:W-:-:S13]  /*8950*/  ISETP.NE.AND P1, PT, R10, 0x2, PT ;  /* 0x000000020a00780c */ /* 0x000fda0003f25270 */
[----:B0-----:R-:W-:Y:S05]  /*8960*/  @P1 BRA `(.L_x_175) ;  /* 0x0000000000041947 */ /* 0x001fea0003800000 */
[----:B------:R-:W-:Y:S01]  /*8970*/  BPT.TRAP 0x1 ;  /* 0x000000040000795c */ /* 0x000fe20000300000 */
.L_x_175:
[----:B------:R-:W-:Y:S05]  /*8980*/  @P0 BRA `(.L_x_176) ;  /* 0x0000000000040947 */ /* 0x000fea0003800000 */
[----:B------:R-:W-:Y:S01]  /*8990*/  BPT.TRAP 0x1 ;  /* 0x000000040000795c */ /* 0x000fe20000300000 */
.L_x_176:
[--C-:B------:R-:W-:Y:S01]  /*89a0*/  IMAD R10, R9, 0x3000, R18.reuse ;  /* 0x00003000090a7824 */ /* 0x100fe200078e0212 */
[----:B------:R-:W-:Y:S01]  /*89b0*/  R2UR UR9, R19 ;  /* 0x00000000130972ca */ /* 0x000fe200000e0000 */
[----:B------:R-:W-:Y:S01]  /*89c0*/  IMAD R18, R9, 0x1000, R18 ;  /* 0x0000100009127824 */ /* 0x000fe200078e0212 */
[----:B------:R-:W-:Y:S01]  /*89d0*/  UIADD3 UR4, UP0, UR22, 0xf0, URZ ;  /* 0x000000f016047890 */ /* 0x000fe2000ff1e03f */
[----:B------:R-:W-:Y:S01]  /*89e0*/  VIADD R7, R7, 0xffffffff ;  /* 0xffffffff07077836 */ /* 0x000fe20000000000 */
[----:B------:R-:W-:Y:S01]  /*89f0*/  R2UR UR5, R10 ;  /* 0x000000000a0572ca */ /* 0x000fe200000e0000 */
[----:B------:R-:W-:Y:S01]  /*8a00*/  UIADD3 UR24, UP1, UR22, 0x1f0, URZ ;  /* 0x000001f016187890 */ /* 0x000fe2000ff3e03f */
[----:B------:R-:W-:Y:S01]  /*8a10*/  R2UR UR8, R18 ;  /* 0x00000000120872ca */ /* 0x000fe200000e0000 */
[----:B------:R-:W-:Y:S01]  /*8a20*/  VIADD R9, R9, 0x1 ;  /* 0x0000000109097836 */ /* 0x000fe20000000000 */
[----:B------:R-:W-:Y:S01]  /*8a30*/  R2UR UR11, R17 ;  /* 0x00000000110b72ca */ /* 0x000fe200000e0000 */
[----:B------:R-:W-:Y:S01]  /*8a40*/  UIADD3.X UR25, URZ, UR23, URZ, UP1, !UPT ;  /* 0x000000173f197290 */ /* 0x000fe20008ffe43f */
[----:B------:R-:W-:Y:S01]  /*8a50*/  R2UR UR10, R20 ;  /* 0x00000000140a72ca */ /* 0x000fe200000e0000 */
[----:B------:R-:W-:Y:S01]  /*8a60*/  UMOV UR6, 0x0 ;  /* 0x0000000000067882 */ /* 0x000fe20000000000 */
[----:B------:R-:W-:Y:S01]  /*8a70*/  R2UR UR12, R6 ;  /* 0x00000000060c72ca */ /* 0x000fe200000e0000 */
[----:B------:R-:W-:Y:S01]  /*8a80*/  UMOV UR7, 0x10000000 ;  /* 0x1000000000077882 */ /* 0x000fe20000000000 */
[----:B------:R-:W-:Y:S01]  /*8a90*/  R2UR UR19, R14 ;  /* 0x000000000e1372ca */ /* 0x000fe200000e0000 */
[----:B------:R-:W-:Y:S01]  /*8aa0*/  VIADD R20, R20, 0x40 ;  /* 0x0000004014147836 */ /* 0x000fe20000000000 */
[----:B------:R-:W-:Y:S01]  /*8ab0*/  ISETP.GT.AND P4, PT, R7, 0x1, PT ;  /* 0x000000010700780c */ /* 0x000fe20003f84270 */
[----:B------:R-:W-:Y:S01]  /*8ac0*/  UIADD3 UR14, UR5, 0x200, URZ ;  /* 0x00000200050e7890 */ /* 0x000fe2000fffe03f */
[----:B------:R-:W-:Y:S01]  /*8ad0*/  ISETP.NE.AND P1, PT, R9, 0xe, PT ;  /* 0x0000000e0900780c */ /* 0x000fe20003f25270 */
[----:B------:R-:W-:-:S02]  /*8ae0*/  UIADD3.X UR5, URZ, UR23, URZ, UP0, !UPT ;  /* 0x000000173f057290 */ /* 0x000fc400087fe43f */
[----:B------:R-:W-:Y:S01]  /*8af0*/  UIADD3 UR15, UR8, 0x2a200, URZ ;  /* 0x0002a200080f7890 */ /* 0x000fe2000fffe03f */
[----:B------:R-:W-:Y:S02]  /*8b00*/  SEL R11, RZ, 0x1, P1 ;  /* 0x00000001ff0b7807 */ /* 0x000fe40000800000 */
[----:B------:R-:W-:Y:S01]  /*8b10*/  UMOV UR8, UR14 ;  /* 0x0000000e00087c82 */ /* 0x000fe20008000000 */
[----:B------:R-:W-:Y:S02]  /*8b20*/  SEL R9, R9, RZ, P1 ;  /* 0x000000ff09097207 */ /* 0x000fe40000800000 */
[----:B------:R-:W-:Y:S01]  /*8b30*/  LOP3.LUT R8, R8, R11, RZ, 0x3c, !PT ;  /* 0x0000000b08087212 */ /* 0x000fe200078e3cff */
[----:B------:R0:W-:Y:S02]  /*8b40*/  UTMALDG.3D [UR8], [UR4], desc[UR6] ;  /* 0x00000608040075b4 */ /* 0x0001e40008011000 */
[----:B0-----:R-:W-:Y:S01]  /*8b50*/  UMOV UR8, UR15 ;  /* 0x0000000f00087c82 */ /* 0x001fe20008000000 */
[----:B------:R-:W-:-:S02]  /*8b60*/  UMOV UR11, UR19 ;  /* 0x00000013000b7c82 */ /* 0x000fc40008000000 */
[----:B------:R0:W-:Y:S02]  /*8b70*/  UTMALDG.3D [UR8], [UR24], desc[UR6] ;  /* 0x00000608180075b4 */ /* 0x0001e40008011000 */
[----:B0-----:R-:W-:Y:S05]  /*8b80*/  @P4 BRA `(.L_x_177) ;  /* 0xfffffffc00484947 */ /* 0x001fea000383ffff */
.L_x_173:
[----:B------:R-:W-:Y:S05]  /*8b90*/  BSYNC B1 ;  /* 0x0000000000017941 */ /* 0x000fea0003800000 */
.L_x_172:
[----:B------:R-:W-:Y:S01]  /*8ba0*/  LOP3.LUT P4, RZ, R15, 0xff, RZ, 0xc0, !PT ;  /* 0x000000ff0fff7812 */ /* 0x000fe2000788c0ff */
[----:B------:R-:W-:Y:S01]  /*8bb0*/  IMAD.IADD R13, R12, 0x1, R13 ;  /* 0x000000010c0d7824 */ /* 0x000fe200078e020d */
[----:B------:R-:W-:Y:S01]  /*8bc0*/  IADD3 R2, P5, R2, UR20, RZ ;  /* 0x0000001402027c10 */ /* 0x000fe2000ffbe0ff */
[----:B------:R-:W-:Y:S01]  /*8bd0*/  ULDC.64 UR4, c[0x0][0x650] ;  /* 0x0001940000047ab9 */ /* 0x000fe20000000a00 */
[----:B------:R-:W-:Y:S01]  /*8be0*/  BSSY B1, `(.L_x_178) ;  /* 0x000006b000017945 */ /* 0x000fe20003800000 */
[----:B------:R-:W-:Y:S01]  /*8bf0*/  IMAD.MOV.U32 R11, RZ, RZ, -0x1 ;  /* 0xffffffffff0b7424 */ /* 0x000fe200078e00ff */
[----:B------:R-:W-:Y:S01]  /*8c00*/  ISETP.GT.U32.AND P1, PT, R13, 0xd, PT ;  /* 0x0000000d0d00780c */ /* 0x000fe20003f24070 */
[----:B------:R-:W-:Y:S01]  /*8c10*/  IMAD.MOV.U32 R14, RZ, RZ, -0x1 ;  /* 0xffffffffff0e7424 */ /* 0x000fe200078e00ff */
[----:B------:R-:W-:Y:S02]  /*8c20*/  SHF.R.U32.HI R6, RZ, 0x1, R13 ;  /* 0x00000001ff067819 */ /* 0x000fe4000001160d */
[----:B------:R-:W-:-:S02]  /*8c30*/  ISETP.LT.U32.AND P1, PT, R12, 0xe, P1 ;  /* 0x0000000e0c00780c */ /* 0x000fc40000f21070 */
[----:B------:R-:W-:Y:S01]  /*8c40*/  IADD3.X R3, R3, UR13, RZ, P5, !PT ;  /* 0x0000000d03037c10 */ /* 0x000fe2000affe4ff */
[----:B------:R-:W0:Y:S01]  /*8c50*/  @P4 S2R R8, SR_CgaCtaId ;  /* 0x0000000000084919 */ /* 0x000e220000008800 */
[----:B------:R-:W-:Y:S02]  /*8c60*/  @P4 MOV R7, 0x400 ;  /* 0x0000040000074802 */ /* 0x000fe40000000f00 */
[----:B------:R-:W-:Y:S02]  /*8c70*/  PRMT R15, RZ, 0x7610, R15 ;  /* 0x00007610ff0f7816 */ /* 0x000fe4000000000f */
[----:B0-----:R-:W-:Y:S01]  /*8c80*/  @P4 LEA R8, R8, R7, 0x18 ;  /* 0x0000000708084211 */ /* 0x001fe200078ec0ff */
[----:B------:R-:W-:Y:S01]  /*8c90*/  IMAD.WIDE.U32 R6, R6, -0x6db6db6d, RZ ;  /* 0x9249249306067825 */ /* 0x000fe200078e00ff */
[----:B------:R-:W-:Y:S02]  /*8ca0*/  SEL R6, RZ, 0x1, !P1 ;  /* 0x00000001ff067807 */ /* 0x000fe40004800000 */
[----:B------:R-:W-:Y:S01]  /*8cb0*/  ISETP.GE.U32.AND P1, PT, R2, UR4, PT ;  /* 0x0000000402007c0c */ /* 0x000fe2000bf26070 */
[----:B------:R0:W-:Y:S01]  /*8cc0*/  @P4 SYNCS.ARRIVE.TRANS64.A1T0 RZ, [R8+URZ+0xf8], RZ ;  /* 0x0000f8ff08ff49a7 */ /* 0x0001e2000810003f */
[----:B------:R-:W-:-:S02]  /*8cd0*/  ISETP.GE.U32.AND P4, PT, R12, 0xe, PT ;  /* 0x0000000e0c00780c */ /* 0x000fc40003f86070 */
[----:B------:R-:W-:Y:S02]  /*8ce0*/  ISETP.GE.U32.AND.EX P1, PT, R3, UR5, PT, P1 ;  /* 0x0000000503007c0c */ /* 0x000fe4000bf26110 */
[----:B------:R-:W-:Y:S01]  /*8cf0*/  LOP3.LUT R5, R5, R6, RZ, 0x3c, !PT ;  /* 0x0000000605057212 */ /* 0x000fe200078e3cff */
[----:B------:R-:W-:Y:S01]  /*8d00*/  IMAD.MOV.U32 R6, RZ, RZ, -0x1 ;  /* 0xffffffffff067424 */ /* 0x000fe200078e00ff */
[--C-:B0-----:R-:W-:Y:S02]  /*8d10*/  SHF.R.U32.HI R8, RZ, 0x2, R7.reuse ;  /* 0x00000002ff087819 */ /* 0x101fe40000011607 */
[----:B------:R-:W-:-:S03]  /*8d20*/  PRMT R7, RZ, 0x7610, R7 ;  /* 0x00007610ff077816 */ /* 0x000fc60000000007 */
[----:B------:R-:W-:Y:S02]  /*8d30*/  IMAD R13, R8, -0xe, R13 ;  /* 0xfffffff2080d7824 */ /* 0x000fe400078e020d */
[----:B------:R-:W-:Y:S02]  /*8d40*/  @P4 LOP3.LUT R5, R5, 0x1, R8, 0x78, !PT ;  /* 0x0000000105054812 */ /* 0x000fe400078e7808 */
[----:B------:R-:W-:Y:S05]  /*8d50*/  @P1 BRA `(.L_x_179) ;  /* 0x00000004004c1947 */ /* 0x000fea0003800000 */
[----:B------:R-:W-:Y:S01]  /*8d60*/  ULDC.64 UR4, c[0x0][0x628] ;  /* 0x00018a0000047ab9 */ /* 0x000fe20000000a00 */
[----:B------:R-:W0:Y:S01]  /*8d70*/  S2R R17, SR_CTAID.X ;  /* 0x0000000000117919 */ /* 0x000e220000002500 */
[----:B------:R-:W-:Y:S01]  /*8d80*/  ISETP.NE.U32.AND P1, PT, RZ, UR4, PT ;  /* 0x00000004ff007c0c */ /* 0x000fe2000bf25070 */
[----:B------:R-:W-:Y:S01]  /*8d90*/  ULDC UR7, c[0x0][0x630] ;  /* 0x00018c0000077ab9 */ /* 0x000fe20000000800 */
[----:B------:R-:W-:Y:S01]  /*8da0*/  IMAD.MOV.U32 R6, RZ, RZ, R2 ;  /* 0x000000ffff067224 */ /* 0x000fe200078e0002 */
[----:B------:R-:W1:Y:S01]  /*8db0*/  S2R R14, SR_CTAID.Y ;  /* 0x00000000000e7919 */ /* 0x000e620000002600 */
[----:B------:R-:W-:Y:S01]  /*8dc0*/  ISETP.NE.AND.EX P1, PT, RZ, UR5, PT, P1 ;  /* 0x00000005ff007c0c */ /* 0x000fe2000bf25310 */
[----:B------:R-:W-:-:S12]  /*8dd0*/  IMAD.MOV.U32 R7, RZ, RZ, R3 ;  /* 0x000000ffff077224 */ /* 0x000fd800078e0003 */
[----:B------:R-:W-:Y:S05]  /*8de0*/  @!P1 BRA `(.L_x_180) ;  /* 0x0000000000289947 */ /* 0x000fea0003800000 */
[----:B------:R-:W-:Y:S02]  /*8df0*/  ULDC UR6, c[0x0][0x634] ;  /* 0x00018d0000067ab9 */ /* 0x000fe40000000800 */
[----:B------:R-:W-:-:S05]  /*8e00*/  IADD3 R11, P1, R2, UR6, RZ ;  /* 0x00000006020b7c10 */ /* 0x000fca000ff3e0ff */
[----:B------:R-:W-:-:S04]  /*8e10*/  IMAD.X R19, RZ, RZ, R3, P1 ;  /* 0x000000ffff137224 */ /* 0x000fc800008e0603 */
[----:B------:R-:W-:-:S04]  /*8e20*/  IMAD.WIDE.U32 R8, R19, UR4, RZ ;  /* 0x0000000413087c25 */ /* 0x000fc8000f8e00ff */
[----:B------:R-:W-:-:S04]  /*8e30*/  IMAD.WIDE.U32 R8, P1, R11, UR5, R8 ;  /* 0x000000050b087c25 */ /* 0x000fc8000f820008 */
[----:B------:R-:W-:-:S04]  /*8e40*/  IMAD.WIDE.U32 R10, R11, UR4, RZ ;  /* 0x000000040b0a7c25 */ /* 0x000fc8000f8e00ff */
[----:B------:R-:W-:Y:S01]  /*8e50*/  IMAD.X R7, RZ, RZ, RZ, P1 ;  /* 0x000000ffff077224 */ /* 0x000fe200008e06ff */
[----:B------:R-:W-:Y:S01]  /*8e60*/  IADD3 RZ, P1, R11, R8, RZ ;  /* 0x000000080bff7210 */ /* 0x000fe20007f3e0ff */
[----:B------:R-:W-:-:S04]  /*8e70*/  IMAD.MOV.U32 R6, RZ, RZ, R9 ;  /* 0x000000ffff067224 */ /* 0x000fc800078e0009 */
[----:B------:R-:W-:-:S08]  /*8e80*/  IMAD.WIDE.U32.X R6, R19, UR5, R6, P1 ;  /* 0x0000000513067c25 */ /* 0x000fd000088e0406 */
.L_x_180:
[--C-:B------:R-:W-:Y:S01]  /*8e90*/  SHF.R.U64 R10, R6, UR7, R7.reuse ;  /* 0x00000007060a7c19 */ /* 0x100fe20008001207 */
[----:B------:R-:W-:Y:S01]  /*8ea0*/  ULDC.64 UR4, c[0x0][0x620] ;  /* 0x0001880000047ab9 */ /* 0x000fe20000000a00 */
[----:B------:R-:W-:Y:S01]  /*8eb0*/  SHF.R.U32.HI R6, RZ, UR7, R7 ;  /* 0x00000007ff067c19 */ /* 0x000fe20008011607 */
[----:B------:R-:W2:Y:S01]  /*8ec0*/  LDC R22, c[0x0][0x144] ;  /* 0x00005100ff167b82 */ /* 0x000ea20000000800 */
[----:B------:R-:W-:Y:S01]  /*8ed0*/  IADD3 R9, P1, RZ, -R10, RZ ;  /* 0x8000000aff097210 */ /* 0x000fe20007f3e0ff */
[----:B------:R-:W-:Y:S01]  /*8ee0*/  ULDC.64 UR8, c[0x0][0x640] ;  /* 0x0001900000087ab9 */ /* 0x000fe20000000a00 */
[----:B0-----:R-:W-:Y:S01]  /*8ef0*/  I2FP.F32.U32 R11, R17 ;  /* 0x00000011000b7245 */ /* 0x001fe20000201000 */
[----:B------:R-:W-:Y:S02]  /*8f00*/  ULDC UR6, c[0x0][0x608] ;  /* 0x0001820000067ab9 */ /* 0x000fe40000000800 */
[----:B------:R-:W-:Y:S01]  /*8f10*/  IMAD.X R6, RZ, RZ, ~R6, P1 ;  /* 0x000000ffff067224 */ /* 0x000fe200008e0e06 */
[----:B------:R-:W-:Y:S01]  /*8f20*/  ISETP.NE.U32.AND P1, PT, RZ, UR8, PT ;  /* 0x00000008ff007c0c */ /* 0x000fe2000bf25070 */
[----:B------:R-:W0:Y:S02]  /*8f30*/  LDC R19, c[0x0][0x148] ;  /* 0x00005200ff137b82 */ /* 0x000e240000000800 */
[----:B------:R-:W-:Y:S01]  /*8f40*/  IMAD R8, R6, UR4, RZ ;  /* 0x0000000406087c24 */ /* 0x000fe2000f8e02ff */
[----:B------:R-:W-:Y:S01]  /*8f50*/  ISETP.NE.AND.EX P1, PT, RZ, UR9, PT, P1 ;  /* 0x00000009ff007c0c */ /* 0x000fe2000bf25310 */
[----:B------:R-:W-:Y:S01]  /*8f60*/  IMAD.WIDE.U32 R6, R9, UR4, R2 ;  /* 0x0000000409067c25 */ /* 0x000fe2000f8e0002 */
[----:B------:R-:W-:-:S03]  /*8f70*/  ULDC UR4, c[0x0][0x150] ;  /* 0x0000540000047ab9 */ /* 0x000fc60000000800 */
[----:B------:R-:W-:Y:S02]  /*8f80*/  IMAD R9, R9, UR5, R8 ;  /* 0x0000000509097c24 */ /* 0x000fe4000f8e0208 */
[----:B------:R-:W-:Y:S01]  /*8f90*/  FMUL R8, R11, UR4 ;  /* 0x000000040b087c20 */ /* 0x000fe20008400000 */
[----:B------:R-:W-:Y:S01]  /*8fa0*/  ULDC UR4, c[0x0][0x618] ;  /* 0x0001860000047ab9 */ /* 0x000fe20000000800 */
[----:B------:R-:W-:Y:S01]  /*8fb0*/  ULDC UR5, c[0x0][0x154] ;  /* 0x0000550000057ab9 */ /* 0x000fe20000000800 */
[----:B------:R-:W-:-:S03]  /*8fc0*/  IMAD.IADD R7, R7, 0x1, R9 ;  /* 0x0000000107077824 */ /* 0x000fc600078e0209 */
[----:B------:R-:W3:Y:S02]  /*8fd0*/  F2I.U32.TRUNC.NTZ R8, R8 ;  /* 0x0000000800087305 */ /* 0x000ee4000020f000 */
[----:B------:R-:W-:Y:S02]  /*8fe0*/  SHF.R.U64 R11, R6, UR4, R7 ;  /* 0x00000004060b7c19 */ /* 0x000fe40008001207 */
[----:B-1----:R-:W-:-:S05]  /*8ff0*/  I2FP.F32.U32 R6, R14 ;  /* 0x0000000e00067245 */ /* 0x002fca0000201000 */
[----:B------:R-:W-:Y:S01]  /*9000*/  FMUL R21, R6, UR5 ;  /* 0x0000000506157c20 */ /* 0x000fe20008400000 */
[----:B------:R-:W-:Y:S01]  /*9010*/  SHF.R.U32.HI R6, RZ, UR4, R7 ;  /* 0x00000004ff067c19 */ /* 0x000fe20008011607 */
[----:B------:R-:W-:-:S03]  /*9020*/  ULDC UR4, c[0x0][0x658] ;  /* 0x0001960000047ab9 */ /* 0x000fc60000000800 */
[--C-:B------:R-:W-:Y:S01]  /*9030*/  SHF.R.U64 R20, R11, UR6, R6.reuse ;  /* 0x000000060b147c19 */ /* 0x100fe20008001206 */
[----:B------:R-:W1:Y:S01]  /*9040*/  F2I.U32.TRUNC.NTZ R21, R21 ;  /* 0x0000001500157305 */ /* 0x000e62000020f000 */
[----:B------:R-:W-:Y:S01]  /*9050*/  SHF.R.U32.HI R7, RZ, UR6, R6 ;  /* 0x00000006ff077c19 */ /* 0x000fe20008011606 */
[----:B---3--:R-:W-:-:S03]  /*9060*/  IMAD.MOV R8, RZ, RZ, -R8 ;  /* 0x000000ffff087224 */ /* 0x008fc600078e0a08 */
[----:B------:R-:W-:Y:S01]  /*9070*/  SHF.R.U64 R18, R20, UR4, R7 ;  /* 0x0000000414127c19 */ /* 0x000fe20008001207 */
[----:B--2---:R-:W-:Y:S01]  /*9080*/  IMAD R17, R22, R8, R17 ;  /* 0x0000000816117224 */ /* 0x004fe200078e0211 */
[----:B------:R-:W-:-:S03]  /*9090*/  SHF.R.U32.HI R23, RZ, UR4, R7 ;  /* 0x00000004ff177c19 */ /* 0x000fc60008011607 */
[----:B------:R-:W-:Y:S02]  /*90a0*/  IMAD.MOV.U32 R6, RZ, RZ, R18 ;  /* 0x000000ffff067224 */ /* 0x000fe400078e0012 */
[----:B------:R-:W-:Y:S01]  /*90b0*/  IMAD.MOV.U32 R7, RZ, RZ, R23 ;  /* 0x000000ffff077224 */ /* 0x000fe200078e0017 */
[----:B-1----:R-:W-:Y:S06]  /*90c0*/  @!P1 BRA `(.L_x_181) ;  /* 0x0000000000289947 */ /* 0x002fec0003800000 */
[----:B------:R-:W-:Y:S02]  /*90d0*/  ULDC UR4, c[0x0][0x64c] ;  /* 0x0001930000047ab9 */ /* 0x000fe40000000800 */
[----:B------:R-:W-:-:S05]  /*90e0*/  IADD3 R7, P1, R18, UR4, RZ ;  /* 0x0000000412077c10 */ /* 0x000fca000ff3e0ff */
[----:B------:R-:W-:-:S04]  /*90f0*/  IMAD.X R23, RZ, RZ, R23, P1 ;  /* 0x000000ffff177224 */ /* 0x000fc800008e0617 */
[----:B------:R-:W-:-:S04]  /*9100*/  IMAD.WIDE.U32 R8, R23, UR8, RZ ;  /* 0x0000000817087c25 */ /* 0x000fc8000f8e00ff */
[----:B------:R-:W-:-:S04]  /*9110*/  IMAD.WIDE.U32 R8, P1, R7, UR9, R8 ;  /* 0x0000000907087c25 */ /* 0x000fc8000f820008 */
[----:B------:R-:W-:-:S04]  /*9120*/  IMAD.WIDE.U32 R6, R7, UR8, RZ ;  /* 0x0000000807067c25 */ /* 0x000fc8000f8e00ff */
[----:B------:R-:W-:Y:S01]  /*9130*/  IMAD.MOV.U32 R6, RZ, RZ, R9 ;  /* 0x000000ffff067224 */ /* 0x000fe200078e0009 */
[----:B------:R-:W-:Y:S01]  /*9140*/  IADD3 RZ, P4, R7, R8, RZ ;  /* 0x0000000807ff7210 */ /* 0x000fe20007f9e0ff */
[----:B------:R-:W-:-:S04]  /*9150*/  IMAD.X R7, RZ, RZ, RZ, P1 ;  /* 0x000000ffff077224 */ /* 0x000fc800008e06ff */
[----:B------:R-:W-:-:S08]  /*9160*/  IMAD.WIDE.U32.X R6, R23, UR9, R6, P4 ;  /* 0x0000000917067c25 */ /* 0x000fd0000a0e0406 */
.L_x_181:
[----:B------:R-:W-:Y:S01]  /*9170*/  ULDC UR4, c[0x0][0x648] ;  /* 0x0001920000047ab9 */ /* 0x000fe20000000800 */
[----:B------:R-:W-:Y:S01]  /*9180*/  LOP3.LUT R20, R20, UR17, RZ, 0xc0, !PT ;  /* 0x0000001114147c12 */ /* 0x000fe2000f8ec0ff */
[----:B------:R-:W-:Y:S01]  /*9190*/  IMAD.MOV R21, RZ, RZ, -R21 ;  /* 0x000000ffff157224 */ /* 0x000fe200078e0a15 */
[----:B------:R-:W-:Y:S01]  /*91a0*/  SHF.R.U64 R7, R6, UR4, R7 ;  /* 0x0000000406077c19 */ /* 0x000fe20008001207 */
[----:B------:R-:W-:Y:S01]  /*91b0*/  ULDC UR4, c[0x0][0x638] ;  /* 0x00018e0000047ab9 */ /* 0x000fe20000000800 */
[----:B------:R-:W-:Y:S01]  /*91c0*/  LOP3.LUT R11, R11, UR16, RZ, 0xc0, !PT ;  /* 0x000000100b0b7c12 */ /* 0x000fe2000f8ec0ff */
[----:B0-----:R-:W-:Y:S01]  /*91d0*/  @P3 IMAD R17, R19, R21, R14 ;  /* 0x0000001513113224 */ /* 0x001fe200078e020e */
[----:B------:R-:W-:Y:S01]  /*91e0*/  ULDC UR5, c[0x0][0x610] ;  /* 0x0001840000057ab9 */ /* 0x000fe20000000800 */
[----:B------:R-:W-:Y:S02]  /*91f0*/  IMAD.MOV R9, RZ, RZ, -R7 ;  /* 0x000000ffff097224 */ /* 0x000fe400078e0a07 */
[----:B------:R-:W-:-:S02]  /*9200*/  IMAD R20, R7, UR18, R20 ;  /* 0x0000001207147c24 */ /* 0x000fc4000f8e0214 */
[----:B------:R-:W-:Y:S01]  /*9210*/  IMAD R18, R9, UR4, R18 ;  /* 0x0000000409127c24 */ /* 0x000fe2000f8e0212 */
[----:B------:R-:W-:Y:S01]  /*9220*/  ULDC UR4, c[0x0][0x600] ;  /* 0x0001800000047ab9 */ /* 0x000fe20000000800 */
[----:B------:R-:W-:Y:S02]  /*9230*/  IMAD R17, R20, UR5, R17 ;  /* 0x0000000514117c24 */ /* 0x000fe4000f8e0211 */
[----:B------:R-:W-:Y:S02]  /*9240*/  IMAD R18, R18, UR4, R11 ;  /* 0x0000000412127c24 */ /* 0x000fe4000f8e020b */
[----:B------:R-:W-:Y:S02]  /*9250*/  IMAD.MOV.U32 R7, RZ, RZ, 0x1 ;  /* 0x00000001ff077424 */ /* 0x000fe400078e00ff */
[----:B------:R-:W-:Y:S01]  /*9260*/  IMAD.MOV.U32 R6, RZ, RZ, R10 ;  /* 0x000000ffff067224 */ /* 0x000fe200078e000a */
[----:B------:R-:W-:Y:S02]  /*9270*/  SEL R14, R18, R17, !P3 ;  /* 0x00000011120e7207 */ /* 0x000fe40005800000 */
[----:B------:R-:W-:-:S07]  /*9280*/  SEL R11, R17, R18, !P3 ;  /* 0x00000012110b7207 */ /* 0x000fce0005800000 */
.L_x_179:
[----:B------:R-:W-:Y:S05]  /*9290*/  BSYNC B1 ;  /* 0x0000000000017941 */ /* 0x000fea0003800000 */
.L_x_178:
[----:B------:R-:W-:-:S13]  /*92a0*/  LOP3.LUT P1, RZ, R7, 0xff, RZ, 0xc0, !PT ;  /* 0x000000ff07ff7812 */ /* 0x000fda000782c0ff */
[----:B------:R-:W-:Y:S05]  /*92b0*/  @P1 BRA `(.L_x_182) ;  /* 0xfffffff400481947 */ /* 0x000fea000383ffff */
[----:B------:R-:W-:Y:S05]  /*92c0*/  BSYNC B0 ;  /* 0x0000000000007941 */ /* 0x000fea0003800000 */
.L_x_170:
[----:B------:R-:W-:-:S03]  /*92d0*/  UMOV UR4, 0xffffffff ;  /* 0xffffffff00047882 */ /* 0x000fc60000000000 */
[----:B------:R-:W-:Y:S05]  /*92e0*/  BRA.DIV UR4, `(.L_x_183) ;  /* 0x0000000a04847947 */ /* 0x000fea000b800000 */
[----:B------:R-:W-:-:S13]  /*92f0*/  ELECT P0, URZ, PT ;  /* 0x00000000003f782f */ /* 0x000fda0003800000 */
.L_x_207:
[----:B------:R-:W-:Y:S04]  /*9300*/  BSSY B0, `(.L_x_184) ;  /* 0x0000085000007945 */ /* 0x000fe80003800000 */
[----:B------:R-:W-:Y:S05]  /*9310*/  @!P0 BRA `(.L_x_185) ;  /* 0x00000008000c8947 */ /* 0x000fea0003800000 */
[----:B------:R-:W-:-:S04]  /*9320*/  LOP3.LUT R4, R4, 0x2, RZ, 0xfc, !PT ;  /* 0x0000000204047812 */ /* 0x000fc800078efcff */
[----:B------:R-:W-:-:S13]  /*9330*/  ISETP.NE.AND P0, PT, R4, 0x3, PT ;  /* 0x000000030400780c */ /* 0x000fda0003f05270 */
[----:B------:R-:W-:Y:S05]  /*9340*/  @!P0 BRA `(.L_x_186) ;  /* 0x0000000000048947 */ /* 0x000fea0003800000 */
[----:B------:R-:W-:Y:S01]  /*9350*/  BPT.TRAP 0x1 ;  /* 0x000000040000795c */ /* 0x000fe20000300000 */
.L_x_186:
[----:B------:R-:W0:Y:S01]  /*9360*/  S2R R3, SR_CgaCtaId ;  /* 0x0000000000037919 */ /* 0x000e220000008800 */
[----:B------:R-:W-:-:S04]  /*9370*/  MOV R0, 0x400 ;  /* 0x0000040000007802 */ /* 0x000fc80000000f00 */
[----:B0-----:R-:W-:Y:S02]  /*9380*/  LEA R0, R3, R0, 0x18 ;  /* 0x0000000003007211 */ /* 0x001fe400078ec0ff */
[----:B------:R-:W-:-:S03]  /*9390*/  SHF.L.U32 R3, R5, 0x1f, RZ ;  /* 0x0000001f05037819 */ /* 0x000fc600000006ff */
[----:B------:R-:W-:-:S04]  /*93a0*/  VIADD R0, R0, 0x70 ;  /* 0x0000007000007836 */ /* 0x000fc80000000000 */
[C---:B------:R-:W-:Y:S02]  /*93b0*/  IMAD R6, R13.reuse, 0x8, R0 ;  /* 0x000000080d067824 */ /* 0x040fe400078e0200 */
[----:B------:R-:W-:Y:S02]  /*93c0*/  VIADD R13, R13, 0x1 ;  /* 0x000000010d0d7836 */ /* 0x000fe40000000000 */
[----:B------:R-:W0:Y:S03]  /*93d0*/  SYNCS.PHASECHK.TRANS64.TRYWAIT P0, [R6+URZ], R3 ;  /* 0x00000003060075a7 */ /* 0x000e26000800017f */
[----:B------:R-:W-:-:S04]  /*93e0*/  ISETP.NE.AND P1, PT, R13, 0xe, PT ;  /* 0x0000000e0d00780c */ /* 0x000fc80003f25270 */
[----:B------:R-:W-:Y:S02]  /*93f0*/  SEL R2, RZ, 0x1, P1 ;  /* 0x00000001ff027807 */ /* 0x000fe40000800000 */
[----:B------:R-:W-:Y:S02]  /*9400*/  SEL R13, R13, RZ, P1 ;  /* 0x000000ff0d0d7207 */ /* 0x000fe40000800000 */
[----:B------:R-:W-:-:S03]  /*9410*/  LOP3.LUT R8, R5, R2, RZ, 0x3c, !PT ;  /* 0x0000000205087212 */ /* 0x000fc600078e3cff */
[----:B------:R-:W-:Y:S01]  /*9420*/  IMAD R7, R13, 0x8, R0 ;  /* 0x000000080d077824 */ /* 0x000fe200078e0200 */
[----:B------:R-:W-:Y:S01]  /*9430*/  SHF.L.U32 R4, R8, 0x1f, RZ ;  /* 0x0000001f08047819 */ /* 0x000fe200000006ff */
[----:B0-----:R-:W-:Y:S06]  /*9440*/  @!P0 BRA `(.L_x_187) ;  /* 0x0000000800508947 */ /* 0x001fec0003800000 */
.L_x_208:
[----:B------:R-:W1:Y:S01]  /*9450*/  SYNCS.PHASECHK.TRANS64.TRYWAIT P0, [R7+URZ], R4 ;  /* 0x00000004070075a7 */ /* 0x000e62000800017f */
[----:B------:R-:W-:-:S05]  /*9460*/  VIADD R2, R13, 0x1 ;  /* 0x000000010d027836 */ /* 0x000fca0000000000 */
[----:B------:R-:W-:-:S04]  /*9470*/  ISETP.NE.AND P1, PT, R2, 0xe, PT ;  /* 0x0000000e0200780c */ /* 0x000fc80003f25270 */
[----:B0-----:R-:W-:Y:S02]  /*9480*/  SEL R3, RZ, 0x1, P1 ;  /* 0x00000001ff037807 */ /* 0x001fe40000800000 */
[----:B------:R-:W-:Y:S02]  /*9490*/  SEL R9, R2, RZ, P1 ;  /* 0x000000ff02097207 */ /* 0x000fe40000800000 */
[----:B------:R-:W-:-:S03]  /*94a0*/  LOP3.LUT R8, R8, R3, RZ, 0x3c, !PT ;  /* 0x0000000308087212 */ /* 0x000fc600078e3cff */
[----:B------:R-:W-:Y:S01]  /*94b0*/  IMAD R6, R9, 0x8, R0 ;  /* 0x0000000809067824 */ /* 0x000fe200078e0200 */
[----:B------:R-:W-:Y:S01]  /*94c0*/  SHF.L.U32 R5, R8, 0x1f, RZ ;  /* 0x0000001f08057819 */ /* 0x000fe200000006ff */
[----:B-1----:R-:W-:Y:S06]  /*94d0*/  @!P0 BRA `(.L_x_188) ;  /* 0x0000000800408947 */ /* 0x002fec0003800000 */
.L_x_209:
[----:B------:R-:W1:Y:S01]  /*94e0*/  SYNCS.PHASECHK.TRANS64.TRYWAIT P0, [R6+URZ], R5 ;  /* 0x00000005060075a7 */ /* 0x000e62000800017f */
[----:B------:R-:W-:-:S05]  /*94f0*/  VIADD R2, R9, 0x1 ;  /* 0x0000000109027836 */ /* 0x000fca0000000000 */
[----:B------:R-:W-:-:S04]  /*9500*/  ISETP.NE.AND P1, PT, R2, 0xe, PT ;  /* 0x0000000e0200780c */ /* 0x000fc80003f25270 */
[----:B------:R-:W-:Y:S02]  /*9510*/  SEL R3, RZ, 0x1, P1 ;  /* 0x00000001ff037807 */ /* 0x000fe40000800000 */
[----:B0-----:R-:W-:Y:S02]  /*9520*/  SEL R7, R2, RZ, P1 ;  /* 0x000000ff02077207 */ /* 0x001fe40000800000 */
[----:B------:R-:W-:-:S03]  /*9530*/  LOP3.LUT R8, R8, R3, RZ, 0x3c, !PT ;  /* 0x0000000308087212 */ /* 0x000fc600078e3cff */
[----:B------:R-:W-:Y:S01]  /*9540*/  IMAD R9, R7, 0x8, R0 ;  /* 0x0000000807097824 */ /* 0x000fe200078e0200 */
[----:B------:R-:W-:Y:S01]  /*9550*/  SHF.L.U32 R4, R8, 0x1f, RZ ;  /* 0x0000001f08047819 */ /* 0x000fe200000006ff */
[----:B-1----:R-:W-:Y:S06]  /*9560*/  @!P0 BRA `(.L_x_189) ;  /* 0x0000000800308947 */ /* 0x002fec0003800000 */
.L_x_210:
[----:B------:R-:W1:Y:S01]  /*9570*/  SYNCS.PHASECHK.TRANS64.TRYWAIT P0, [R9+URZ], R4 ;  /* 0x00000004090075a7 */ /* 0x000e62000800017f */
[----:B------:R-:W-:-:S05]  /*9580*/  VIADD R2, R7, 0x1 ;  /* 0x0000000107027836 */ /* 0x000fca0000000000 */
[----:B------:R-:W-:-:S04]  /*9590*/  ISETP.NE.AND P1, PT, R2, 0xe, PT ;  /* 0x0000000e0200780c */ /* 0x000fc80003f25270 */
[----:B------:R-:W-:Y:S02]  /*95a0*/  SEL R3, RZ, 0x1, P1 ;  /* 0x00000001ff037807 */ /* 0x000fe40000800000 */
[----:B------:R-:W-:Y:S02]  /*95b0*/  SEL R7, R2, RZ, P1 ;  /* 0x000000ff02077207 */ /* 0x000fe40000800000 */
[----:B------:R-:W-:-:S03]  /*95c0*/  LOP3.LUT R8, R8, R3, RZ, 0x3c, !PT ;  /* 0x0000000308087212 */ /* 0x000fc600078e3cff */
[----:B0-----:R-:W-:Y:S01]  /*95d0*/  IMAD R6, R7, 0x8, R0 ;  /* 0x0000000807067824 */ /* 0x001fe200078e0200 */
[----:B------:R-:W-:Y:S01]  /*95e0*/  SHF.L.U32 R5, R8, 0x1f, RZ ;  /* 0x0000001f08057819 */ /* 0x000fe200000006ff */
[----:B-1----:R-:W-:Y:S06]  /*95f0*/  @!P0 BRA `(.L_x_190) ;  /* 0x0000000800208947 */ /* 0x002fec0003800000 */
.L_x_211:
        /* <DEDUP_REMOVED lines=9> */
.L_x_212:
        /* <DEDUP_REMOVED lines=9> */
.L_x_213:
        /* <DEDUP_REMOVED lines=9> */
.L_x_214:
        /* <DEDUP_REMOVED lines=9> */
.L_x_215:
        /* <DEDUP_REMOVED lines=9> */
.L_x_216:
        /* <DEDUP_REMOVED lines=9> */
.L_x_217:
        /* <DEDUP_REMOVED lines=9> */
.L_x_218:
        /* <DEDUP_REMOVED lines=9> */
.L_x_219:
[----:B------:R-:W1:Y:S01]  /*9a80*/  SYNCS.PHASECHK.TRANS64.TRYWAIT P0, [R6+URZ], R5 ;  /* 0x00000005060075a7 */ /* 0x000e62000800017f */
[----:B------:R-:W-:-:S05]  /*9a90*/  VIADD R2, R7, 0x1 ;  /* 0x0000000107027836 */ /* 0x000fca0000000000 */
[----:B------:R-:W-:-:S04]  /*9aa0*/  ISETP.NE.AND P1, PT, R2, 0xe, PT ;  /* 0x0000000e0200780c */ /* 0x000fc80003f25270 */
[----:B0-----:R-:W-:Y:S02]  /*9ab0*/  SEL R4, RZ, 0x1, P1 ;  /* 0x00000001ff047807 */ /* 0x001fe40000800000 */
[----:B------:R-:W-:Y:S02]  /*9ac0*/  SEL R3, R2, RZ, P1 ;  /* 0x000000ff02037207 */ /* 0x000fe40000800000 */
[----:B------:R-:W-:Y:S01]  /*9ad0*/  LOP3.LUT R4, R11, R4, RZ, 0x3c, !PT ;  /* 0x000000040b047212 */ /* 0x000fe200078e3cff */
[----:B-1----:R-:W-:Y:S06]  /*9ae0*/  @!P0 BRA `(.L_x_199) ;  /* 0x0000000400988947 */ /* 0x002fec0003800000 */
.L_x_220:
[----:B------:R-:W-:Y:S01]  /*9af0*/  IMAD R3, R3, 0x8, R0 ;  /* 0x0000000803037824 */ /* 0x000fe200078e0200 */
[----:B------:R-:W-:-:S07]  /*9b00*/  SHF.L.U32 R0, R4, 0x1f, RZ ;  /* 0x0000001f04007819 */ /* 0x000fce00000006ff */
.L_x_200:
[----:B-1----:R1:W2:Y:S02]  /*9b10*/  SYNCS.PHASECHK.TRANS64.TRYWAIT P0, [R3+URZ], R0 ;  /* 0x00000000030075a7 */ /* 0x0022a4000800017f */
[----:B--2---:R-:W-:Y:S05]  /*9b20*/  @!P0 NANOSLEEP.SYNCS 0x989680 ;  /* 0x009896800000895d */ /* 0x004fea0003900000 */
[----:B------:R-:W2:Y:S02]  /*9b30*/  @!P0 SYNCS.PHASECHK.TRANS64 P0, [R3+URZ], R0 ;  /* 0x00000000030085a7 */ /* 0x000ea4000800007f */
[----:B--2---:R-:W-:Y:S05]  /*9b40*/  @!P0 BRA `(.L_x_200) ;  /* 0xfffffffc00f08947 */ /* 0x004fea000383ffff */
.L_x_185:
[----:B------:R-:W-:Y:S05]  /*9b50*/  BSYNC B0 ;  /* 0x0000000000007941 */ /* 0x000fea0003800000 */
.L_x_184:
[----:B------:R-:W-:Y:S05]  /*9b60*/  EXIT ;  /* 0x000000000000794d */ /* 0x000fea0003800000 */
.L_x_18:
[----:B-1----:R-:W-:-:S04]  /*9b70*/  IMAD.U32 R11, RZ, RZ, UR6 ;  /* 0x00000006ff0b7e24 */ /* 0x002fc8000f8e00ff */
[----:B------:R1:W4:Y:S03]  /*9b80*/  SYNCS.PHASECHK.TRANS64.TRYWAIT P0, [R11+URZ], R10 ;  /* 0x0000000a0b0075a7 */ /* 0x000326000800017f */
[----:B----4-:R-:W-:Y:S05]  /*9b90*/  @!P0 NANOSLEEP.SYNCS 0x989680 ;  /* 0x009896800000895d */ /* 0x010fea0003900000 */
[----:B------:R-:W4:Y:S02]  /*9ba0*/  @!P0 SYNCS.PHASECHK.TRANS64 P0, [R11+URZ], R10 ;  /* 0x0000000a0b0085a7 */ /* 0x000f24000800007f */
[----:B----4-:R-:W-:Y:S05]  /*9bb0*/  @!P0 BRA `(.L_x_18) ;  /* 0xfffffffc00ec8947 */ /* 0x010fea000383ffff */
[----:B------:R-:W-:Y:S05]  /*9bc0*/  BRA `(.L_x_17) ;  /* 0xffffff7800bc7947 */ /* 0x000fea000383ffff */
.L_x_24:
[----:B-1----:R-:W-:-:S04]  /*9bd0*/  IMAD.U32 R12, RZ, RZ, UR12 ;  /* 0x0000000cff0c7e24 */ /* 0x002fc8000f8e00ff */
[----:B------:R1:W4:Y:S03]  /*9be0*/  SYNCS.PHASECHK.TRANS64.TRYWAIT P0, [R12+URZ], R11 ;  /* 0x0000000b0c0075a7 */ /* 0x000326000800017f */
[----:B----4-:R-:W-:Y:S05]  /*9bf0*/  @!P0 NANOSLEEP.SYNCS 0x989680 ;  /* 0x009896800000895d */ /* 0x010fea0003900000 */
[----:B------:R-:W4:Y:S02]  /*9c00*/  @!P0 SYNCS.PHASECHK.TRANS64 P0, [R12+URZ], R11 ;  /* 0x0000000b0c0085a7 */ /* 0x000f24000800007f */
[----:B----4-:R-:W-:Y:S05]  /*9c10*/  @!P0 BRA `(.L_x_24) ;  /* 0xfffffffc00ec8947 */ /* 0x010fea000383ffff */
[----:B------:R-:W-:Y:S05]  /*9c20*/  BRA `(.L_x_23) ;  /* 0xffffff8400287947 */ /* 0x000fea000383ffff */
.L_x_171:
[----:B------:R-:W-:Y:S01]  /*9c30*/  BSSY B1, `(.L_x_201) ;  /* 0x0000006000017945 */ /* 0x000fe20003800000 */
[----:B------:R-:W-:-:S07]  /*9c40*/  IMAD.MOV.U32 R7, RZ, RZ, -0x1 ;  /* 0xffffffffff077424 */ /* 0x000fce00078e00ff */
[----:B------:R-:W-:Y:S05]  /*9c50*/  WARPSYNC.COLLECTIVE R7, `(.L_x_202) ;  /* 0x00000000070c7348 */ /* 0x000fea0003c00000 */
[----:B------:R-:W-:Y:S02]  /*9c60*/  ELECT P1, UR62, PT ;  /* 0x00000000003e782f */ /* 0x000fe40003820000 */
[----:B------:R-:W-:Y:S01]  /*9c70*/  MOV R7, UR62 ;  /* 0x0000003e00077c02 */ /* 0x000fe20008000f00 */
[----:B------:R-:W-:Y:S10]  /*9c80*/  ENDCOLLECTIVE ;  /* 0x000000000000791b */ /* 0x000ff40003800000 */
.L_x_202:
[----:B------:R-:W-:Y:S05]  /*9c90*/  BSYNC B1 ;  /* 0x0000000000017941 */ /* 0x000fea0003800000 */
.L_x_201:
[----:B------:R-:W-:Y:S05]  /*9ca0*/  BRA `(.L_x_203) ;  /* 0xffffffe800d87947 */ /* 0x000fea000383ffff */
.L_x_174:
[----:B-1----:R1:W2:Y:S02]  /*9cb0*/  SYNCS.PHASECHK.TRANS64.TRYWAIT P1, [R19+URZ+0x70], R10 ;  /* 0x0000700a130075a7 */ /* 0x0022a4000802017f */
[----:B--2---:R-:W-:Y:S05]  /*9cc0*/  @!P1 NANOSLEEP.SYNCS 0x989680 ;  /* 0x009896800000995d */ /* 0x004fea0003900000 */
[----:B------:R-:W2:Y:S02]  /*9cd0*/  @!P1 SYNCS.PHASECHK.TRANS64 P1, [R19+URZ+0x70], R10 ;  /* 0x0000700a130095a7 */ /* 0x000ea4000802007f */
[----:B--2---:R-:W-:Y:S05]  /*9ce0*/  @!P1 BRA `(.L_x_174) ;  /* 0xfffffffc00f09947 */ /* 0x004fea000383ffff */
[----:B------:R-:W-:Y:S05]  /*9cf0*/  BRA `(.L_x_204) ;  /* 0xffffffec000c7947 */ /* 0x000fea000383ffff */
.L_x_183:
[----:B------:R-:W-:Y:S01]  /*9d00*/  BSSY B0, `(.L_x_205) ;  /* 0x0000006000007945 */ /* 0x000fe20003800000 */
[----:B------:R-:W-:-:S07]  /*9d10*/  IMAD.MOV.U32 R7, RZ, RZ, -0x1 ;  /* 0xffffffffff077424 */ /* 0x000fce00078e00ff */
[----:B------:R-:W-:Y:S05]  /*9d20*/  WARPSYNC.COLLECTIVE R7, `(.L_x_206) ;  /* 0x00000000070c7348 */ /* 0x000fea0003c00000 */
[----:B------:R-:W-:Y:S02]  /*9d30*/  ELECT P1, UR62, PT ;  /* 0x00000000003e782f */ /* 0x000fe40003820000 */
[----:B------:R-:W-:Y:S01]  /*9d40*/  MOV R7, UR62 ;  /* 0x0000003e00077c02 */ /* 0x000fe20008000f00 */
[----:B------:R-:W-:Y:S10]  /*9d50*/  ENDCOLLECTIVE ;  /* 0x000000000000791b */ /* 0x000ff40003800000 */
.L_x_206:
[----:B------:R-:W-:Y:S05]  /*9d60*/  BSYNC B0 ;  /* 0x0000000000007941 */ /* 0x000fea0003800000 */
.L_x_205:
[----:B------:R-:W-:Y:S01]  /*9d70*/  PLOP3.LUT P0, PT, P1, PT, PT, 0x80, 0x0 ;  /* 0x000000000000781c */ /* 0x000fe20000f0f070 */
[----:B------:R-:W-:-:S12]  /*9d80*/  BRA `(.L_x_207) ;  /* 0xfffffff4005c7947 */ /* 0x000fd8000383ffff */
.L_x_187:
[----:B0-----:R0:W1:Y:S02]  /*9d90*/  SYNCS.PHASECHK.TRANS64.TRYWAIT P0, [R6+URZ], R3 ;  /* 0x00000003060075a7 */ /* 0x001064000800017f */
[----:B-1----:R-:W-:Y:S05]  /*9da0*/  @!P0 NANOSLEEP.SYNCS 0x989680 ;  /* 0x009896800000895d */ /* 0x002fea0003900000 */
[----:B------:R-:W1:Y:S02]  /*9db0*/  @!P0 SYNCS.PHASECHK.TRANS64 P0, [R6+URZ], R3 ;  /* 0x00000003060085a7 */ /* 0x000e64000800007f */
[----:B-1----:R-:W-:Y:S05]  /*9dc0*/  @!P0 BRA `(.L_x_187) ;  /* 0xfffffffc00f08947 */ /* 0x002fea000383ffff */
[----:B------:R-:W-:Y:S05]  /*9dd0*/  BRA `(.L_x_208) ;  /* 0xfffffff4009c7947 */ /* 0x000fea000383ffff */
.L_x_188:
[----:B0-----:R0:W1:Y:S02]  /*9de0*/  SYNCS.PHASECHK.TRANS64.TRYWAIT P0, [R7+URZ], R4 ;  /* 0x00000004070075a7 */ /* 0x001064000800017f */
[----:B-1----:R-:W-:Y:S05]  /*9df0*/  @!P0 NANOSLEEP.SYNCS 0x989680 ;  /* 0x009896800000895d */ /* 0x002fea0003900000 */
[----:B------:R-:W1:Y:S02]  /*9e00*/  @!P0 SYNCS.PHASECHK.TRANS64 P0, [R7+URZ], R4 ;  /* 0x00000004070085a7 */ /* 0x000e64000800007f */
[----:B-1----:R-:W-:Y:S05]  /*9e10*/  @!P0 BRA `(.L_x_188) ;  /* 0xfffffffc00f08947 */ /* 0x002fea000383ffff */
[----:B------:R-:W-:Y:S05]  /*9e20*/  BRA `(.L_x_209) ;  /* 0xfffffff400ac7947 */ /* 0x000fea000383ffff */
.L_x_189:
[----:B0-----:R0:W1:Y:S02]  /*9e30*/  SYNCS.PHASECHK.TRANS64.TRYWAIT P0, [R6+URZ], R5 ;  /* 0x00000005060075a7 */ /* 0x001064000800017f */
[----:B-1----:R-:W-:Y:S05]  /*9e40*/  @!P0 NANOSLEEP.SYNCS 0x989680 ;  /* 0x009896800000895d */ /* 0x002fea0003900000 */
[----:B------:R-:W1:Y:S02]  /*9e50*/  @!P0 SYNCS.PHASECHK.TRANS64 P0, [R6+URZ], R5 ;  /* 0x00000005060085a7 */ /* 0x000e64000800007f */
[----:B-1----:R-:W-:Y:S05]  /*9e60*/  @!P0 BRA `(.L_x_189) ;  /* 0xfffffffc00f08947 */ /* 0x002fea000383ffff */
[----:B------:R-:W-:Y:S05]  /*9e70*/  BRA `(.L_x_210) ;  /* 0xfffffff400bc7947 */ /* 0x000fea000383ffff */
.L_x_190:
[----:B0-----:R0:W1:Y:S02]  /*9e80*/  SYNCS.PHASECHK.TRANS64.TRYWAIT P0, [R9+URZ], R4 ;  /* 0x00000004090075a7 */ /* 0x001064000800017f */
[----:B-1----:R-:W-:Y:S05]  /*9e90*/  @!P0 NANOSLEEP.SYNCS 0x989680 ;  /* 0x009896800000895d */ /* 0x002fea0003900000 */
[----:B------:R-:W1:Y:S02]  /*9ea0*/  @!P0 SYNCS.PHASECHK.TRANS64 P0, [R9+URZ], R4 ;  /* 0x00000004090085a7 */ /* 0x000e64000800007f */
[----:B-1----:R-:W-:Y:S05]  /*9eb0*/  @!P0 BRA `(.L_x_190) ;  /* 0xfffffffc00f08947 */ /* 0x002fea000383ffff */
[----:B------:R-:W-:Y:S05]  /*9ec0*/  BRA `(.L_x_211) ;  /* 0xfffffff400cc7947 */ /* 0x000fea000383ffff */
.L_x_191:
[----:B0-----:R0:W1:Y:S02]  /*9ed0*/  SYNCS.PHASECHK.TRANS64.TRYWAIT P0, [R6+URZ], R5 ;  /* 0x00000005060075a7 */ /* 0x001064000800017f */
[----:B-1----:R-:W-:Y:S05]  /*9ee0*/  @!P0 NANOSLEEP.SYNCS 0x989680 ;  /* 0x009896800000895d */ /* 0x002fea0003900000 */
[----:B------:R-:W1:Y:S02]  /*9ef0*/  @!P0 SYNCS.PHASECHK.TRANS64 P0, [R6+URZ], R5 ;  /* 0x00000005060085a7 */ /* 0x000e64000800007f */
[----:B-1----:R-:W-:Y:S05]  /*9f00*/  @!P0 BRA `(.L_x_191) ;  /* 0xfffffffc00f08947 */ /* 0x002fea000383ffff */
[----:B------:R-:W-:Y:S05]  /*9f10*/  BRA `(.L_x_212) ;  /* 0xfffffff400dc7947 */ /* 0x000fea000383ffff */
.L_x_192:
[----:B0-----:R0:W1:Y:S02]  /*9f20*/  SYNCS.PHASECHK.TRANS64.TRYWAIT P0, [R9+URZ], R4 ;  /* 0x00000004090075a7 */ /* 0x001064000800017f */
[----:B-1----:R-:W-:Y:S05]  /*9f30*/  @!P0 NANOSLEEP.SYNCS 0x989680 ;  /* 0x009896800000895d */ /* 0x002fea0003900000 */
[----:B------:R-:W1:Y:S02]  /*9f40*/  @!P0 SYNCS.PHASECHK.TRANS64 P0, [R9+URZ], R4 ;  /* 0x00000004090085a7 */ /* 0x000e64000800007f */
[----:B-1----:R-:W-:Y:S05]  /*9f50*/  @!P0 BRA `(.L_x_192) ;  /* 0xfffffffc00f08947 */ /* 0x002fea000383ffff */
[----:B------:R-:W-:Y:S05]  /*9f60*/  BRA `(.L_x_213) ;  /* 0xfffffff400ec7947 */ /* 0x000fea000383ffff */
.L_x_193:
[----:B0-----:R0:W1:Y:S02]  /*9f70*/  SYNCS.PHASECHK.TRANS64.TRYWAIT P0, [R6+URZ], R5 ;  /* 0x00000005060075a7 */ /* 0x001064000800017f */
[----:B-1----:R-:W-:Y:S05]  /*9f80*/  @!P0 NANOSLEEP.SYNCS 0x989680 ;  /* 0x009896800000895d */ /* 0x002fea0003900000 */
[----:B------:R-:W1:Y:S02]  /*9f90*/  @!P0 SYNCS.PHASECHK.TRANS64 P0, [R6+URZ], R5 ;  /* 0x00000005060085a7 */ /* 0x000e64000800007f */
[----:B-1----:R-:W-:Y:S05]  /*9fa0*/  @!P0 BRA `(.L_x_193) ;  /* 0xfffffffc00f08947 */ /* 0x002fea000383ffff */
[----:B------:R-:W-:Y:S05]  /*9fb0*/  BRA `(.L_x_214) ;  /* 0xfffffff400fc7947 */ /* 0x000fea000383ffff */
.L_x_194:
[----:B0-----:R0:W1:Y:S02]  /*9fc0*/  SYNCS.PHASECHK.TRANS64.TRYWAIT P0, [R9+URZ], R4 ;  /* 0x00000004090075a7 */ /* 0x001064000800017f */
[----:B-1----:R-:W-:Y:S05]  /*9fd0*/  @!P0 NANOSLEEP.SYNCS 0x989680 ;  /* 0x009896800000895d */ /* 0x002fea0003900000 */
[----:B------:R-:W1:Y:S02]  /*9fe0*/  @!P0 SYNCS.PHASECHK.TRANS64 P0, [R9+URZ], R4 ;  /* 0x00000004090085a7 */ /* 0x000e64000800007f */
[----:B-1----:R-:W-:Y:S05]  /*9ff0*/  @!P0 BRA `(.L_x_194) ;  /* 0xfffffffc00f08947 */ /* 0x002fea000383ffff */
[----:B------:R-:W-:Y:S05]  /*a000*/  BRA `(.L_x_215) ;  /* 0xfffffff8000c7947 */ /* 0x000fea000383ffff */
.L_x_195:
[----:B0-----:R0:W1:Y:S02]  /*a010*/  SYNCS.PHASECHK.TRANS64.TRYWAIT P0, [R6+URZ], R5 ;  /* 0x00000005060075a7 */ /* 0x001064000800017f */
[----:B-1----:R-:W-:Y:S05]  /*a020*/  @!P0 NANOSLEEP.SYNCS 0x989680 ;  /* 0x009896800000895d */ /* 0x002fea0003900000 */
[----:B------:R-:W1:Y:S02]  /*a030*/  @!P0 SYNCS.PHASECHK.TRANS64 P0, [R6+URZ], R5 ;  /* 0x00000005060085a7 */ /* 0x000e64000800007f */
[----:B-1----:R-:W-:Y:S05]  /*a040*/  @!P0 BRA `(.L_x_195) ;  /* 0xfffffffc00f08947 */ /* 0x002fea000383ffff */
[----:B------:R-:W-:Y:S05]  /*a050*/  BRA `(.L_x_216) ;  /* 0xfffffff8001c7947 */ /* 0x000fea000383ffff */
.L_x_196:
[----:B0-----:R0:W1:Y:S02]  /*a060*/  SYNCS.PHASECHK.TRANS64.TRYWAIT P0, [R9+URZ], R4 ;  /* 0x00000004090075a7 */ /* 0x001064000800017f */
[----:B-1----:R-:W-:Y:S05]  /*a070*/  @!P0 NANOSLEEP.SYNCS 0x989680 ;  /* 0x009896800000895d */ /* 0x002fea0003900000 */
[----:B------:R-:W1:Y:S02]  /*a080*/  @!P0 SYNCS.PHASECHK.TRANS64 P0, [R9+URZ], R4 ;  /* 0x00000004090085a7 */ /* 0x000e64000800007f */
[----:B-1----:R-:W-:Y:S05]  /*a090*/  @!P0 BRA `(.L_x_196) ;  /* 0xfffffffc00f08947 */ /* 0x002fea000383ffff */
[----:B------:R-:W-:Y:S05]  /*a0a0*/  BRA `(.L_x_217) ;  /* 0xfffffff8002c7947 */ /* 0x000fea000383ffff */
.L_x_197:
[----:B0-----:R0:W1:Y:S02]  /*a0b0*/  SYNCS.PHASECHK.TRANS64.TRYWAIT P0, [R6+URZ], R5 ;  /* 0x00000005060075a7 */ /* 0x001064000800017f */
[----:B-1----:R-:W-:Y:S05]  /*a0c0*/  @!P0 NANOSLEEP.SYNCS 0x989680 ;  /* 0x009896800000895d */ /* 0x002fea0003900000 */
[----:B------:R-:W1:Y:S02]  /*a0d0*/  @!P0 SYNCS.PHASECHK.TRANS64 P0, [R6+URZ], R5 ;  /* 0x00000005060085a7 */ /* 0x000e64000800007f */
[----:B-1----:R-:W-:Y:S05]  /*a0e0*/  @!P0 BRA `(.L_x_197) ;  /* 0xfffffffc00f08947 */ /* 0x002fea000383ffff */
[----:B------:R-:W-:Y:S05]  /*a0f0*/  BRA `(.L_x_218) ;  /* 0xfffffff8003c7947 */ /* 0x000fea000383ffff */
.L_x_198:
[----:B0-----:R0:W1:Y:S02]  /*a100*/  SYNCS.PHASECHK.TRANS64.TRYWAIT P0, [R9+URZ], R4 ;  /* 0x00000004090075a7 */ /* 0x001064000800017f */
[----:B-1----:R-:W-:Y:S05]  /*a110*/  @!P0 NANOSLEEP.SYNCS 0x989680 ;  /* 0x009896800000895d */ /* 0x002fea0003900000 */
[----:B------:R-:W1:Y:S02]  /*a120*/  @!P0 SYNCS.PHASECHK.TRANS64 P0, [R9+URZ], R4 ;  /* 0x00000004090085a7 */ /* 0x000e64000800007f */
[----:B-1----:R-:W-:Y:S05]  /*a130*/  @!P0 BRA `(.L_x_198) ;  /* 0xfffffffc00f08947 */ /* 0x002fea000383ffff */
[----:B------:R-:W-:Y:S05]  /*a140*/  BRA `(.L_x_219) ;  /* 0xfffffff8004c7947 */ /* 0x000fea000383ffff */
.L_x_199:
[----:B0-----:R0:W1:Y:S02]  /*a150*/  SYNCS.PHASECHK.TRANS64.TRYWAIT P0, [R6+URZ], R5 ;  /* 0x00000005060075a7 */ /* 0x001064000800017f */
[----:B-1----:R-:W-:Y:S05]  /*a160*/  @!P0 NANOSLEEP.SYNCS 0x989680 ;  /* 0x009896800000895d */ /* 0x002fea0003900000 */
[----:B------:R-:W1:Y:S02]  /*a170*/  @!P0 SYNCS.PHASECHK.TRANS64 P0, [R6+URZ], R5 ;  /* 0x00000005060085a7 */ /* 0x000e64000800007f */
[----:B-1----:R-:W-:Y:S05]  /*a180*/  @!P0 BRA `(.L_x_199) ;  /* 0xfffffffc00f08947 */ /* 0x002fea000383ffff */
[----:B------:R-:W-:Y:S05]  /*a190*/  BRA `(.L_x_220) ;  /* 0xfffffff800547947 */ /* 0x000fea000383ffff */
.L_x_221:
[----:B------:R-:W-:-:S00]  /*a1a0*/  BRA `(.L_x_221) ;  /* 0xfffffffc00fc7947 */ /* 0x000fc0000383ffff */
[----:B------:R-:W-:-:S00]  /*a1b0*/  NOP ;  /* 0x0000000000007918 */ /* 0x000fc00000000000 */
        /* <DEDUP_REMOVED lines=12> */
.L_x_222:


//--------------------- .nv.shared._ZN7cutlass13device_kernelINS_4gemm6kernel13GemmUniversalIN4cute5tupleIJiiiiEEENS1_10collective13CollectiveMmaINS1_37MainloopSm90TmaGmmaWarpSpecializedFP8ILi14ENS5_IJNS4_1CILi1EEESB_SB_EEENS1_35KernelTmaWarpSpecializedCooperativeEEENS5_IJNSA_ILi192EEENSA_ILi64EEESG_EEENS_12float_e4m3_tENS5_IJlSB_lEEESI_SJ_NS4_8TiledMMAINS4_8MMA_AtomIJNS4_4SM904GMMA30MMA_64x64x32_F32E4M3E4M3_SS_TNILNSN_7ScaleInE1ELSP_1EEEEEENS4_6LayoutINS5_IJNSA_ILi2EEESB_SB_EEENS5_IJSB_NSA_ILi0EEESV_EEEEENS5_IJNS4_10UnderscoreESY_SY_EEEEENS4_13SM90_TMA_LOADENS4_14ComposedLayoutINS4_7SwizzleILi2ELi4ELi3EEENS4_18smem_ptr_flag_bitsILi8EEENSS_INS5_IJNSA_ILi8EEESG_EEENS5_IJSG_SB_EEEEEEEvNS4_8identityES11_S1B_vS1C_EENS_8epilogue10collective6detail29Sm90TmaWarpSpecializedAdapterINS1F_15DefaultEpilogueISI_SJ_SJ_NS1E_6thread17LinearCombinationISI_Li1EffLNS1J_9ScaleType4KindE0ELNS_15FloatRoundStyleE2ESI_EENS1_15EpilogueDefaultEEEEEvvEEEEvNT_6ParamsE --------------------------
	.section	.nv.shared._ZN7cutlass13device_kernelINS_4gemm6kernel13GemmUniversalIN4cute5tupleIJiiiiEEENS1_10collective13CollectiveMmaINS1_37MainloopSm90TmaGmmaWarpSpecializedFP8ILi14ENS5_IJNS4_1CILi1EEESB_SB_EEENS1_35KernelTmaWarpSpecializedCooperativeEEENS5_IJNSA_ILi192EEENSA_ILi64EEESG_EEENS_12float_e4m3_tENS5_IJlSB_lEEESI_SJ_NS4_8TiledMMAINS4_8MMA_AtomIJNS4_4SM904GMMA30MMA_64x64x32_F32E4M3E4M3_SS_TNILNSN_7ScaleInE1ELSP_1EEEEEENS4_6LayoutINS5_IJNSA_ILi2EEESB_SB_EEENS5_IJSB_NSA_ILi0EEESV_EEEEENS5_IJNS4_10UnderscoreESY_SY_EEEEENS4_13SM90_TMA_LOADENS4_14ComposedLayoutINS4_7SwizzleILi2ELi4ELi3EEENS4_18smem_ptr_flag_bitsILi8EEENSS_INS5_IJNSA_ILi8EEESG_EEENS5_IJSG_SB_EEEEEEEvNS4_8identityES11_S1B_vS1C_EENS_8epilogue10collective6detail29Sm90TmaWarpSpecializedAdapterINS1F_15DefaultEpilogueISI_SJ_SJ_NS1E_6thread17LinearCombinationISI_Li1EffLNS1J_9ScaleType4KindE0ELNS_15FloatRoundStyleE2ESI_EENS1_15EpilogueDefaultEEEEEvvEEEEvNT_6ParamsE,"aw",@nobits
	.sectionflags	@""
	.align	16
	.zero		1024


//--------------------- .nv.shared.reserved.0     --------------------------
	.section	.nv.shared.reserved.0,"aw",@nobits
	.weak		__nv_reservedSMEM_offset_0_alias
	.size		__nv_reservedSMEM_offset_0_alias, 0, 0
	.other		__nv_reservedSMEM_offset_0_alias,@"STO_CUDA_RESERVED_SHARED STV_DEFAULT"
__nv_reservedSMEM_offset_0_alias:
	.zero		0


//--------------------- .nv.global                --------------------------
	.section	.nv.global,"aw",@nobits
.nv.global:
	.type		_ZN40_INTERNAL_1c70d49b_4_k_cu_90d3342d_166654cute1_E,@object
	.size		_ZN40_INTERNAL_1c70d49b_4_k_cu_90d3342d_166654cute1_E,(_ZN40_INTERNAL_1c70d49b_4_k_cu_90d3342d_166654cuda3std3__45__cpo6cbeginE - _ZN40_INTERNAL_1c70d49b_4_k_cu_90d3342d_166654cute1_E)
_ZN40_INTERNAL_1c70d49b_4_k_cu_90d3342d_166654cute1_E:
	.zero		1
	.type		_ZN40_INTERNAL_1c70d49b_4_k_cu_90d3342d_166654cuda3std3__45__cpo6cbeginE,@object
	.size		_ZN40_INTERNAL_1c70d49b_4_k_cu_90d3342d_166654cuda3std3__45__cpo6cbeginE,(_ZN40_INTERNAL_1c70d49b_4_k_cu_90d3342d_166654cuda3std3__48in_placeE - _ZN40_INTERNAL_1c70d49b_4_k_cu_90d3342d_166654cuda3std3__45__cpo6cbeginE)
_ZN40_INTERNAL_1c70d49b_4_k_cu_90d3342d_166654cuda3std3__45__cpo6cbeginE:
	.zero		1
	.type		_ZN40_INTERNAL_1c70d49b_4_k_cu_90d3342d_166654cuda3std3__48in_placeE,@object
	.size		_ZN40_INTERNAL_1c70d49b_4_k_cu_90d3342d_166654cuda3std3__48in_placeE,(_ZN40_INTERNAL_1c70d49b_4_k_cu_90d3342d_166654cuda3std6ranges3__45__cpo9iter_moveE - _ZN40_INTERNAL_1c70d49b_4_k_cu_90d3342d_166654cuda3std3__48in_placeE)
_ZN40_INTERNAL_1c70d49b_4_k_cu_90d3342d_166654cuda3std3__48in_placeE:
	.zero		1
	.type		_ZN40_INTERNAL_1c70d49b_4_k_cu_90d3342d_166654cuda3std6ranges3__45__cpo9iter_moveE,@object
	.size		_ZN40_INTERNAL_1c70d49b_4_k_cu_90d3342d_166654cuda3std6ranges3__45__cpo9iter_moveE,(_ZN40_INTERNAL_1c70d49b_4_k_cu_90d3342d_166654cuda3std3__45__cpo5beginE - _ZN40_INTERNAL_1c70d49b_4_k_cu_90d3342d_166654cuda3std6ranges3__45__cpo9iter_moveE)
_ZN40_INTERNAL_1c70d49b_4_k_cu_90d3342d_166654cuda3std6ranges3__45__cpo9iter_moveE:
	.zero		1
	.type		_ZN40_INTERNAL_1c70d49b_4_k_cu_90d3342d_166654cuda3std3__45__cpo5beginE,@object
	.size		_ZN40_INTERNAL_1c70d49b_4_k_cu_90d3342d_166654cuda3std3__45__cpo5beginE,(_ZN40_INTERNAL_1c70d49b_4_k_cu_90d3342d_166654cuda3std3__442_GLOBAL__N__1c70d49b_4_k_cu_90d3342d_166656ignoreE - _ZN40_INTERNAL_1c70d49b_4_k_cu_90d3342d_166654cuda3std3__45__cpo5beginE)
_ZN40_INTERNAL_1c70d49b_4_k_cu_90d3342d_166654cuda3std3__45__cpo5beginE:
	.zero		1
	.type		_ZN40_INTERNAL_1c70d49b_4_k_cu_90d3342d_166654cuda3std3__442_GLOBAL__N__1c70d49b_4_k_cu_90d3342d_166656ignoreE,@object
	.size		_ZN40_INTERNAL_1c70d49b_4_k_cu_90d3342d_166654cuda3std3__442_GLOBAL__N__1c70d49b_4_k_cu_90d3342d_166656ignoreE,(_ZN40_INTERNAL_1c70d49b_4_k_cu_90d3342d_166654cute7productE - _ZN40_INTERNAL_1c70d49b_4_k_cu_90d3342d_166654cuda3std3__442_GLOBAL__N__1c70d49b_4_k_cu_90d3342d_166656ignoreE)
_ZN40_INTERNAL_1c70d49b_4_k_cu_90d3342d_166654cuda3std3__442_GLOBAL__N__1c70d49b_4_k_cu_90d3342d_166656ignoreE:
	.zero		1
	.type		_ZN40_INTERNAL_1c70d49b_4_k_cu_90d3342d_166654cute7productE,@object
	.size		_ZN40_INTERNAL_1c70d49b_4_k_cu_90d3342d_166654cute7productE,(_ZN40_INTERNAL_1c70d49b_4_k_cu_90d3342d_166654cuda3std3__45__cpo3endE - _ZN40_INTERNAL_1c70d49b_4_k_cu_90d3342d_166654cute7productE)
_ZN40_INTERNAL_1c70d49b_4_k_cu_90d3342d_166654cute7productE:
	.zero		1
	.type		_ZN40_INTERNAL_1c70d49b_4_k_cu_90d3342d_166654cuda3std3__45__cpo3endE,@object
	.size		_ZN40_INTERNAL_1c70d49b_4_k_cu_90d3342d_166654cuda3std3__45__cpo3endE,(_ZN40_INTERNAL_1c70d49b_4_k_cu_90d3342d_166654cuda3std3__419piecewise_constructE - _ZN40_INTERNAL_1c70d49b_4_k_cu_90d3342d_166654cuda3std3__45__cpo3endE)
_ZN40_INTERNAL_1c70d49b_4_k_cu_90d3342d_166654cuda3std3__45__cpo3endE:
	.zero		1
	.type		_ZN40_INTERNAL_1c70d49b_4_k_cu_90d3342d_166654cuda3std3__419piecewise_constructE,@object
	.size		_ZN40_INTERNAL_1c70d49b_4_k_cu_90d3342d_166654cuda3std3__419piecewise_constructE,(_ZN40_INTERNAL_1c70d49b_4_k_cu_90d3342d_166654cuda3std3__45__cpo4cendE - _ZN40_INTERNAL_1c70d49b_4_k_cu_90d3342d_166654cuda3std3__419piecewise_constructE)
_ZN40_INTERNAL_1c70d49b_4_k_cu_90d3342d_166654cuda3std3__419piecewise_constructE:
	.zero		1
	.type		_ZN40_INTERNAL_1c70d49b_4_k_cu_90d3342d_166654cuda3std3__45__cpo4cendE,@object
	.size		_ZN40_INTERNAL_1c70d49b_4_k_cu_90d3342d_166654cuda3std3__45__cpo4cendE,(_ZN40_INTERNAL_1c70d49b_4_k_cu_90d3342d_166654cuda3std6ranges3__45__cpo4swapE - _ZN40_INTERNAL_1c70d49b_4_k_cu_90d3342d_166654cuda3std3__45__cpo4cendE)
_ZN40_INTERNAL_1c70d49b_4_k_cu_90d3342d_166654cuda3std3__45__cpo4cendE:
	.zero		1
	.type		_ZN40_INTERNAL_1c70d49b_4_k_cu_90d3342d_166654cuda3std6ranges3__45__cpo4swapE,@object
	.size		_ZN40_INTERNAL_1c70d49b_4_k_cu_90d3342d_166654cuda3std6ranges3__45__cpo4swapE,(.L_7 - _ZN40_INTERNAL_1c70d49b_4_k_cu_90d3342d_166654cuda3std6ranges3__45__cpo4swapE)
_ZN40_INTERNAL_1c70d49b_4_k_cu_90d3342d_166654cuda3std6ranges3__45__cpo4swapE:
	.zero		1
.L_7:


//--------------------- .nv.constant0._ZN7cutlass13device_kernelINS_4gemm6kernel13GemmUniversalIN4cute5tupleIJiiiiEEENS1_10collective13CollectiveMmaINS1_37MainloopSm90TmaGmmaWarpSpecializedFP8ILi14ENS5_IJNS4_1CILi1EEESB_SB_EEENS1_35KernelTmaWarpSpecializedCooperativeEEENS5_IJNSA_ILi192EEENSA_ILi64EEESG_EEENS_12float_e4m3_tENS5_IJlSB_lEEESI_SJ_NS4_8TiledMMAINS4_8MMA_AtomIJNS4_4SM904GMMA30MMA_64x64x32_F32E4M3E4M3_SS_TNILNSN_7ScaleInE1ELSP_1EEEEEENS4_6LayoutINS5_IJNSA_ILi2EEESB_SB_EEENS5_IJSB_NSA_ILi0EEESV_EEEEENS5_IJNS4_10UnderscoreESY_SY_EEEEENS4_13SM90_TMA_LOADENS4_14ComposedLayoutINS4_7SwizzleILi2ELi4ELi3EEENS4_18smem_ptr_flag_bitsILi8EEENSS_INS5_IJNSA_ILi8EEESG_EEENS5_IJSG_SB_EEEEEEEvNS4_8identityES11_S1B_vS1C_EENS_8epilogue10collective6detail29Sm90TmaWarpSpecializedAdapterINS1F_15DefaultEpilogueISI_SJ_SJ_NS1E_6thread17LinearCombinationISI_Li1EffLNS1J_9ScaleType4KindE0ELNS_15FloatRoundStyleE2ESI_EENS1_15EpilogueDefaultEEEEEvvEEEEvNT_6ParamsE --------------------------
	.section	.nv.constant0._ZN7cutlass13device_kernelINS_4gemm6kernel13GemmUniversalIN4cute5tupleIJiiiiEEENS1_10collective13CollectiveMmaINS1_37MainloopSm90TmaGmmaWarpSpecializedFP8ILi14ENS5_IJNS4_1CILi1EEESB_SB_EEENS1_35KernelTmaWarpSpecializedCooperativeEEENS5_IJNSA_ILi192EEENSA_ILi64EEESG_EEENS_12float_e4m3_tENS5_IJlSB_lEEESI_SJ_NS4_8TiledMMAINS4_8MMA_AtomIJNS4_4SM904GMMA30MMA_64x64x32_F32E4M3E4M3_SS_TNILNSN_7ScaleInE1ELSP_1EEEEEENS4_6LayoutINS5_IJNSA_ILi2EEESB_SB_EEENS5_IJSB_NSA_ILi0EEESV_EEEEENS5_IJNS4_10UnderscoreESY_SY_EEEEENS4_13SM90_TMA_LOADENS4_14ComposedLayoutINS4_7SwizzleILi2ELi4ELi3EEENS4_18smem_ptr_flag_bitsILi8EEENSS_INS5_IJNSA_ILi8EEESG_EEENS5_IJSG_SB_EEEEEEEvNS4_8identityES11_S1B_vS1C_EENS_8epilogue10collective6detail29Sm90TmaWarpSpecializedAdapterINS1F_15DefaultEpilogueISI_SJ_SJ_NS1E_6thread17LinearCombinationISI_Li1EffLNS1J_9ScaleType4KindE0ELNS_15FloatRoundStyleE2ESI_EENS1_15EpilogueDefaultEEEEEvvEEEEvNT_6ParamsE,"a",@progbits
	.sectionflags	@""
	.align	4
.nv.constant0._ZN7cutlass13device_kernelINS_4gemm6kernel13GemmUniversalIN4cute5tupleIJiiiiEEENS1_10collective13CollectiveMmaINS1_37MainloopSm90TmaGmmaWarpSpecializedFP8ILi14ENS5_IJNS4_1CILi1EEESB_SB_EEENS1_35KernelTmaWarpSpecializedCooperativeEEENS5_IJNSA_ILi192EEENSA_ILi64EEESG_EEENS_12float_e4m3_tENS5_IJlSB_lEEESI_SJ_NS4_8TiledMMAINS4_8MMA_AtomIJNS4_4SM904GMMA30MMA_64x64x32_F32E4M3E4M3_SS_TNILNSN_7ScaleInE1ELSP_1EEEEEENS4_6LayoutINS5_IJNSA_ILi2EEESB_SB_EEENS5_IJSB_NSA_ILi0EEESV_EEEEENS5_IJNS4_10UnderscoreESY_SY_EEEEENS4_13SM90_TMA_LOADENS4_14ComposedLayoutINS4_7SwizzleILi2ELi4ELi3EEENS4_18smem_ptr_flag_bitsILi8EEENSS_INS5_IJNSA_ILi8EEESG_EEENS5_IJSG_SB_EEEEEEEvNS4_8identityES11_S1B_vS1C_EENS_8epilogue10collective6detail29Sm90TmaWarpSpecializedAdapterINS1F_15DefaultEpilogueISI_SJ_SJ_NS1E_6thread17LinearCombinationISI_Li1EffLNS1J_9ScaleType4KindE0ELNS_15FloatRoundStyleE2ESI_EENS1_15EpilogueDefaultEEEEEvvEEEEvNT_6ParamsE:
	.zero		1664


//--------------------- SYMBOLS --------------------------

	.type		.nv.reservedSmem.offset0,@object
	.size		.nv.reservedSmem.offset0,0x4
